//
// Generated by NVIDIA NVVM Compiler
//
// Compiler Build ID: CL-36424714
// Cuda compilation tools, release 13.0, V13.0.88
// Based on NVVM 20.0.0
//

.version 9.0
.target sm_100
.address_size 64

	// .globl	_Z14gpu_matrixmultPfS_S_iiii
.extern .shared .align 16 .b8 bigarray[];

.visible .entry _Z14gpu_matrixmultPfS_S_iiii(
	.param .u64 .ptr .align 1 _Z14gpu_matrixmultPfS_S_iiii_param_0,
	.param .u64 .ptr .align 1 _Z14gpu_matrixmultPfS_S_iiii_param_1,
	.param .u64 .ptr .align 1 _Z14gpu_matrixmultPfS_S_iiii_param_2,
	.param .u32 _Z14gpu_matrixmultPfS_S_iiii_param_3,
	.param .u32 _Z14gpu_matrixmultPfS_S_iiii_param_4,
	.param .u32 _Z14gpu_matrixmultPfS_S_iiii_param_5,
	.param .u32 _Z14gpu_matrixmultPfS_S_iiii_param_6
)
{
	.reg .pred 	%p<83>;
	.reg .b32 	%r<254>;
	.reg .b32 	%f<250>;
	.reg .b64 	%rd<58>;

	ld.param.u64 	%rd4, [_Z14gpu_matrixmultPfS_S_iiii_param_1];
	ld.param.u64 	%rd5, [_Z14gpu_matrixmultPfS_S_iiii_param_2];
	ld.param.u32 	%r73, [_Z14gpu_matrixmultPfS_S_iiii_param_3];
	ld.param.u32 	%r74, [_Z14gpu_matrixmultPfS_S_iiii_param_4];
	ld.param.u32 	%r75, [_Z14gpu_matrixmultPfS_S_iiii_param_5];
	ld.param.u32 	%r76, [_Z14gpu_matrixmultPfS_S_iiii_param_6];
	cvta.to.global.u64 	%rd1, %rd4;
	cvta.to.global.u64 	%rd2, %rd5;
	mov.u32 	%r1, %tid.x;
	mov.u32 	%r2, %tid.y;
	mov.u32 	%r77, %ntid.y;
	mov.u32 	%r78, %ctaid.y;
	mad.lo.s32 	%r3, %r77, %r78, %r2;
	mov.u32 	%r79, %ntid.x;
	mov.u32 	%r80, %ctaid.x;
	mul.lo.s32 	%r81, %r79, %r80;
	mad.lo.s32 	%r4, %r81, 12, %r1;
	mul.lo.s32 	%r5, %r76, %r76;
	add.s32 	%r6, %r4, %r76;
	add.s32 	%r7, %r6, %r76;
	add.s32 	%r8, %r7, %r76;
	add.s32 	%r9, %r8, %r76;
	add.s32 	%r10, %r9, %r76;
	add.s32 	%r11, %r10, %r76;
	add.s32 	%r12, %r11, %r76;
	add.s32 	%r13, %r12, %r76;
	add.s32 	%r14, %r13, %r76;
	add.s32 	%r15, %r14, %r76;
	add.s32 	%r16, %r15, %r76;
	div.s32 	%r17, %r74, %r76;
	setp.lt.s32 	%p1, %r17, 1;
	mov.f32 	%f238, 0f00000000;
	mov.f32 	%f239, %f238;
	mov.f32 	%f240, %f238;
	mov.f32 	%f241, %f238;
	mov.f32 	%f242, %f238;
	mov.f32 	%f243, %f238;
	mov.f32 	%f244, %f238;
	mov.f32 	%f245, %f238;
	mov.f32 	%f246, %f238;
	mov.f32 	%f247, %f238;
	mov.f32 	%f248, %f238;
	mov.f32 	%f249, %f238;
	@%p1 bra 	$L__BB0_35;
	shl.b32 	%r83, %r5, 2;
	mov.u32 	%r84, bigarray;
	add.s32 	%r18, %r84, %r83;
	mul.lo.s32 	%r19, %r76, %r2;
	add.s32 	%r85, %r19, %r1;
	shl.b32 	%r86, %r85, 2;
	add.s32 	%r20, %r84, %r86;
	shl.b32 	%r87, %r1, 2;
	add.s32 	%r21, %r83, %r87;
	shl.b32 	%r22, %r76, 3;
	shl.b32 	%r88, %r5, 4;
	add.s32 	%r23, %r88, %r87;
	mad.lo.s32 	%r24, %r5, 24, %r87;
	shl.b32 	%r89, %r5, 5;
	add.s32 	%r25, %r89, %r87;
	mad.lo.s32 	%r26, %r5, 40, %r87;
	mad.lo.s32 	%r27, %r5, 48, %r87;
	or.b32  	%r90, %r22, 4;
	mad.lo.s32 	%r28, %r76, %r90, %r87;
	shl.b32 	%r91, %r76, 4;
	or.b32  	%r92, %r91, 4;
	mad.lo.s32 	%r29, %r76, %r92, %r87;
	mul.lo.s32 	%r93, %r76, 24;
	or.b32  	%r94, %r93, 4;
	mad.lo.s32 	%r30, %r76, %r94, %r87;
	shl.b32 	%r95, %r76, 5;
	or.b32  	%r96, %r95, 4;
	mad.lo.s32 	%r31, %r76, %r96, %r87;
	mul.lo.s32 	%r97, %r76, 40;
	or.b32  	%r98, %r97, 4;
	mad.lo.s32 	%r32, %r76, %r98, %r87;
	mul.lo.s32 	%r99, %r76, 48;
	or.b32  	%r100, %r99, 4;
	mad.lo.s32 	%r33, %r76, %r100, %r87;
	mad.lo.s32 	%r34, %r5, 12, %r87;
	mad.lo.s32 	%r35, %r5, 20, %r87;
	mad.lo.s32 	%r36, %r5, 28, %r87;
	mad.lo.s32 	%r37, %r5, 36, %r87;
	mad.lo.s32 	%r38, %r5, 44, %r87;
	shl.b32 	%r101, %r76, 2;
	add.s32 	%r102, %r101, 4;
	mad.lo.s32 	%r39, %r76, %r102, %r87;
	mad.lo.s32 	%r103, %r76, 12, 4;
	mad.lo.s32 	%r40, %r76, %r103, %r87;
	mad.lo.s32 	%r104, %r76, 20, 4;
	mad.lo.s32 	%r41, %r76, %r104, %r87;
	mad.lo.s32 	%r105, %r76, 28, 4;
	mad.lo.s32 	%r42, %r76, %r105, %r87;
	mad.lo.s32 	%r106, %r76, 36, 4;
	mad.lo.s32 	%r43, %r76, %r106, %r87;
	mad.lo.s32 	%r107, %r76, 44, 4;
	mad.lo.s32 	%r44, %r76, %r107, %r87;
	mov.b32 	%r249, 0;
	mov.f32 	%f238, 0f00000000;
$L__BB0_2:
	setp.ge.s32 	%p2, %r3, %r73;
	mul.lo.s32 	%r47, %r249, %r76;
	add.s32 	%r48, %r47, %r2;
	mad.lo.s32 	%r49, %r48, %r75, %r4;
	add.s32 	%r50, %r49, %r76;
	add.s32 	%r51, %r50, %r76;
	add.s32 	%r52, %r51, %r76;
	add.s32 	%r53, %r52, %r76;
	add.s32 	%r54, %r53, %r76;
	add.s32 	%r55, %r54, %r76;
	add.s32 	%r56, %r55, %r76;
	add.s32 	%r57, %r56, %r76;
	add.s32 	%r58, %r57, %r76;
	add.s32 	%r59, %r58, %r76;
	add.s32 	%r108, %r47, %r1;
	setp.ge.s32 	%p3, %r108, %r74;
	mov.f32 	%f201, 0f00000000;
	or.pred  	%p4, %p3, %p2;
	@%p4 bra 	$L__BB0_4;
	ld.param.u64 	%rd57, [_Z14gpu_matrixmultPfS_S_iiii_param_0];
	mad.lo.s32 	%r109, %r74, %r3, %r1;
	add.s32 	%r110, %r109, %r47;
	cvta.to.global.u64 	%rd6, %rd57;
	mul.wide.s32 	%rd7, %r110, 4;
	add.s64 	%rd8, %rd6, %rd7;
	ld.global.f32 	%f201, [%rd8];
$L__BB0_4:
	setp.ge.s32 	%p5, %r4, %r75;
	st.shared.f32 	[%r20], %f201;
	setp.ge.s32 	%p6, %r48, %r74;
	mov.f32 	%f202, 0f00000000;
	or.pred  	%p7, %p6, %p5;
	@%p7 bra 	$L__BB0_6;
	mul.wide.s32 	%rd9, %r49, 4;
	add.s64 	%rd10, %rd1, %rd9;
	ld.global.f32 	%f202, [%rd10];
$L__BB0_6:
	setp.ge.s32 	%p9, %r6, %r75;
	add.s32 	%r111, %r19, %r1;
	shl.b32 	%r112, %r111, 2;
	add.s32 	%r113, %r18, %r112;
	st.shared.f32 	[%r113], %f202;
	mov.f32 	%f203, 0f00000000;
	or.pred  	%p10, %p6, %p9;
	@%p10 bra 	$L__BB0_8;
	mul.wide.s32 	%rd11, %r50, 4;
	add.s64 	%rd12, %rd1, %rd11;
	ld.global.f32 	%f203, [%rd12];
$L__BB0_8:
	setp.ge.s32 	%p12, %r7, %r75;
	mul.lo.s32 	%r114, %r76, %r76;
	shl.b32 	%r115, %r114, 3;
	add.s32 	%r116, %r20, %r115;
	st.shared.f32 	[%r116], %f203;
	mov.f32 	%f204, 0f00000000;
	or.pred  	%p13, %p6, %p12;
	@%p13 bra 	$L__BB0_10;
	mul.wide.s32 	%rd13, %r51, 4;
	add.s64 	%rd14, %rd1, %rd13;
	ld.global.f32 	%f204, [%rd14];
$L__BB0_10:
	setp.ge.s32 	%p15, %r8, %r75;
	add.s32 	%r122, %r113, %r115;
	st.shared.f32 	[%r122], %f204;
	mov.f32 	%f205, 0f00000000;
	or.pred  	%p16, %p6, %p15;
	@%p16 bra 	$L__BB0_12;
	mul.wide.s32 	%rd15, %r52, 4;
	add.s64 	%rd16, %rd1, %rd15;
	ld.global.f32 	%f205, [%rd16];
$L__BB0_12:
	setp.ge.s32 	%p18, %r9, %r75;
	add.s32 	%r125, %r20, %r115;
	add.s32 	%r126, %r125, %r115;
	st.shared.f32 	[%r126], %f205;
	mov.f32 	%f206, 0f00000000;
	or.pred  	%p19, %p6, %p18;
	@%p19 bra 	$L__BB0_14;
	mul.wide.s32 	%rd17, %r53, 4;
	add.s64 	%rd18, %rd1, %rd17;
	ld.global.f32 	%f206, [%rd18];
$L__BB0_14:
	setp.ge.s32 	%p21, %r10, %r75;
	add.s32 	%r129, %r19, %r1;
	shl.b32 	%r130, %r129, 2;
	add.s32 	%r131, %r18, %r130;
	add.s32 	%r132, %r131, %r115;
	add.s32 	%r133, %r132, %r115;
	st.shared.f32 	[%r133], %f206;
	mov.f32 	%f207, 0f00000000;
	or.pred  	%p22, %p6, %p21;
	@%p22 bra 	$L__BB0_16;
	mul.wide.s32 	%rd19, %r54, 4;
	add.s64 	%rd20, %rd1, %rd19;
	ld.global.f32 	%f207, [%rd20];
$L__BB0_16:
	setp.ge.s32 	%p24, %r11, %r75;
	add.s32 	%r138, %r126, %r115;
	st.shared.f32 	[%r138], %f207;
	mov.f32 	%f208, 0f00000000;
	or.pred  	%p25, %p6, %p24;
	@%p25 bra 	$L__BB0_18;
	mul.wide.s32 	%rd21, %r55, 4;
	add.s64 	%rd22, %rd1, %rd21;
	ld.global.f32 	%f208, [%rd22];
$L__BB0_18:
	setp.ge.s32 	%p27, %r12, %r75;
	add.s32 	%r146, %r133, %r115;
	st.shared.f32 	[%r146], %f208;
	mov.f32 	%f209, 0f00000000;
	or.pred  	%p28, %p6, %p27;
	@%p28 bra 	$L__BB0_20;
	mul.wide.s32 	%rd23, %r56, 4;
	add.s64 	%rd24, %rd1, %rd23;
	ld.global.f32 	%f209, [%rd24];
$L__BB0_20:
	setp.ge.s32 	%p30, %r13, %r75;
	add.s32 	%r152, %r138, %r115;
	st.shared.f32 	[%r152], %f209;
	mov.f32 	%f210, 0f00000000;
	or.pred  	%p31, %p6, %p30;
	@%p31 bra 	$L__BB0_22;
	mul.wide.s32 	%rd25, %r57, 4;
	add.s64 	%rd26, %rd1, %rd25;
	ld.global.f32 	%f210, [%rd26];
$L__BB0_22:
	setp.ge.s32 	%p33, %r14, %r75;
	add.s32 	%r160, %r146, %r115;
	st.shared.f32 	[%r160], %f210;
	mov.f32 	%f211, 0f00000000;
	or.pred  	%p34, %p6, %p33;
	@%p34 bra 	$L__BB0_24;
	mul.wide.s32 	%rd27, %r58, 4;
	add.s64 	%rd28, %rd1, %rd27;
	ld.global.f32 	%f211, [%rd28];
$L__BB0_24:
	setp.ge.s32 	%p36, %r15, %r75;
	add.s32 	%r166, %r152, %r115;
	st.shared.f32 	[%r166], %f211;
	mov.f32 	%f212, 0f00000000;
	or.pred  	%p37, %p6, %p36;
	@%p37 bra 	$L__BB0_26;
	mul.wide.s32 	%rd29, %r59, 4;
	add.s64 	%rd30, %rd1, %rd29;
	ld.global.f32 	%f212, [%rd30];
$L__BB0_26:
	setp.ge.s32 	%p39, %r16, %r75;
	add.s32 	%r173, %r160, %r115;
	st.shared.f32 	[%r173], %f212;
	mov.f32 	%f213, 0f00000000;
	or.pred  	%p40, %p6, %p39;
	@%p40 bra 	$L__BB0_28;
	add.s32 	%r174, %r59, %r76;
	mul.wide.s32 	%rd31, %r174, 4;
	add.s64 	%rd32, %rd1, %rd31;
	ld.global.f32 	%f213, [%rd32];
$L__BB0_28:
	setp.lt.s32 	%p41, %r76, 1;
	add.s32 	%r181, %r166, %r115;
	st.shared.f32 	[%r181], %f213;
	bar.sync 	0;
	@%p41 bra 	$L__BB0_34;
	setp.eq.s32 	%p42, %r76, 1;
	mov.b32 	%r253, 0;
	@%p42 bra 	$L__BB0_32;
	and.b32  	%r253, %r76, 2147483646;
	neg.s32 	%r252, %r253;
	shl.b32 	%r185, %r19, 2;
	mov.u32 	%r251, bigarray;
	add.s32 	%r186, %r185, %r251;
	add.s32 	%r250, %r186, 4;
$L__BB0_31:
	ld.shared.f32 	%f126, [%r250+-4];
	add.s32 	%r187, %r251, %r21;
	ld.shared.f32 	%f127, [%r187];
	fma.rn.f32 	%f128, %f126, %f127, %f238;
	shl.b32 	%r188, %r1, 2;
	add.s32 	%r191, %r115, %r188;
	add.s32 	%r192, %r251, %r191;
	ld.shared.f32 	%f129, [%r192];
	fma.rn.f32 	%f130, %f126, %f129, %f239;
	add.s32 	%r193, %r251, %r34;
	ld.shared.f32 	%f131, [%r193];
	fma.rn.f32 	%f132, %f126, %f131, %f240;
	add.s32 	%r194, %r251, %r23;
	ld.shared.f32 	%f133, [%r194];
	fma.rn.f32 	%f134, %f126, %f133, %f241;
	add.s32 	%r195, %r251, %r35;
	ld.shared.f32 	%f135, [%r195];
	fma.rn.f32 	%f136, %f126, %f135, %f242;
	add.s32 	%r196, %r251, %r24;
	ld.shared.f32 	%f137, [%r196];
	fma.rn.f32 	%f138, %f126, %f137, %f243;
	add.s32 	%r197, %r251, %r36;
	ld.shared.f32 	%f139, [%r197];
	fma.rn.f32 	%f140, %f126, %f139, %f244;
	add.s32 	%r198, %r251, %r25;
	ld.shared.f32 	%f141, [%r198];
	fma.rn.f32 	%f142, %f126, %f141, %f245;
	add.s32 	%r199, %r251, %r37;
	ld.shared.f32 	%f143, [%r199];
	fma.rn.f32 	%f144, %f126, %f143, %f246;
	add.s32 	%r200, %r251, %r26;
	ld.shared.f32 	%f145, [%r200];
	fma.rn.f32 	%f146, %f126, %f145, %f247;
	add.s32 	%r201, %r251, %r38;
	ld.shared.f32 	%f147, [%r201];
	fma.rn.f32 	%f148, %f126, %f147, %f248;
	add.s32 	%r202, %r251, %r27;
	ld.shared.f32 	%f149, [%r202];
	fma.rn.f32 	%f150, %f126, %f149, %f249;
	ld.shared.f32 	%f151, [%r250];
	add.s32 	%r203, %r251, %r39;
	ld.shared.f32 	%f152, [%r203];
	fma.rn.f32 	%f238, %f151, %f152, %f128;
	add.s32 	%r204, %r251, %r28;
	ld.shared.f32 	%f153, [%r204];
	fma.rn.f32 	%f239, %f151, %f153, %f130;
	add.s32 	%r205, %r251, %r40;
	ld.shared.f32 	%f154, [%r205];
	fma.rn.f32 	%f240, %f151, %f154, %f132;
	add.s32 	%r206, %r251, %r29;
	ld.shared.f32 	%f155, [%r206];
	fma.rn.f32 	%f241, %f151, %f155, %f134;
	add.s32 	%r207, %r251, %r41;
	ld.shared.f32 	%f156, [%r207];
	fma.rn.f32 	%f242, %f151, %f156, %f136;
	add.s32 	%r208, %r251, %r30;
	ld.shared.f32 	%f157, [%r208];
	fma.rn.f32 	%f243, %f151, %f157, %f138;
	add.s32 	%r209, %r251, %r42;
	ld.shared.f32 	%f158, [%r209];
	fma.rn.f32 	%f244, %f151, %f158, %f140;
	add.s32 	%r210, %r251, %r31;
	ld.shared.f32 	%f159, [%r210];
	fma.rn.f32 	%f245, %f151, %f159, %f142;
	add.s32 	%r211, %r251, %r43;
	ld.shared.f32 	%f160, [%r211];
	fma.rn.f32 	%f246, %f151, %f160, %f144;
	add.s32 	%r212, %r251, %r32;
	ld.shared.f32 	%f161, [%r212];
	fma.rn.f32 	%f247, %f151, %f161, %f146;
	add.s32 	%r213, %r251, %r44;
	ld.shared.f32 	%f162, [%r213];
	fma.rn.f32 	%f248, %f151, %f162, %f148;
	add.s32 	%r214, %r251, %r33;
	ld.shared.f32 	%f163, [%r214];
	fma.rn.f32 	%f249, %f151, %f163, %f150;
	add.s32 	%r252, %r252, 2;
	add.s32 	%r251, %r251, %r22;
	add.s32 	%r250, %r250, 8;
	setp.ne.s32 	%p43, %r252, 0;
	@%p43 bra 	$L__BB0_31;
$L__BB0_32:
	and.b32  	%r215, %r76, 1;
	setp.eq.b32 	%p44, %r215, 1;
	not.pred 	%p45, %p44;
	@%p45 bra 	$L__BB0_34;
	add.s32 	%r216, %r253, %r19;
	mad.lo.s32 	%r217, %r253, %r76, %r1;
	shl.b32 	%r218, %r216, 2;
	mov.u32 	%r219, bigarray;
	add.s32 	%r220, %r219, %r218;
	ld.shared.f32 	%f164, [%r220];
	shl.b32 	%r221, %r217, 2;
	add.s32 	%r222, %r18, %r221;
	ld.shared.f32 	%f165, [%r222];
	fma.rn.f32 	%f238, %f164, %f165, %f238;
	add.s32 	%r225, %r219, %r115;
	add.s32 	%r226, %r225, %r221;
	ld.shared.f32 	%f166, [%r226];
	fma.rn.f32 	%f239, %f164, %f166, %f239;
	add.s32 	%r227, %r222, %r115;
	ld.shared.f32 	%f167, [%r227];
	fma.rn.f32 	%f240, %f164, %f167, %f240;
	add.s32 	%r228, %r226, %r115;
	ld.shared.f32 	%f168, [%r228];
	fma.rn.f32 	%f241, %f164, %f168, %f241;
	add.s32 	%r229, %r227, %r115;
	ld.shared.f32 	%f169, [%r229];
	fma.rn.f32 	%f242, %f164, %f169, %f242;
	add.s32 	%r230, %r228, %r115;
	ld.shared.f32 	%f170, [%r230];
	fma.rn.f32 	%f243, %f164, %f170, %f243;
	add.s32 	%r231, %r229, %r115;
	ld.shared.f32 	%f171, [%r231];
	fma.rn.f32 	%f244, %f164, %f171, %f244;
	add.s32 	%r232, %r230, %r115;
	ld.shared.f32 	%f172, [%r232];
	fma.rn.f32 	%f245, %f164, %f172, %f245;
	add.s32 	%r233, %r231, %r115;
	ld.shared.f32 	%f173, [%r233];
	fma.rn.f32 	%f246, %f164, %f173, %f246;
	add.s32 	%r234, %r232, %r115;
	ld.shared.f32 	%f174, [%r234];
	fma.rn.f32 	%f247, %f164, %f174, %f247;
	add.s32 	%r235, %r233, %r115;
	ld.shared.f32 	%f175, [%r235];
	fma.rn.f32 	%f248, %f164, %f175, %f248;
	add.s32 	%r236, %r234, %r115;
	ld.shared.f32 	%f176, [%r236];
	fma.rn.f32 	%f249, %f164, %f176, %f249;
$L__BB0_34:
	bar.sync 	0;
	add.s32 	%r249, %r249, 1;
	setp.eq.s32 	%p46, %r249, %r17;
	@%p46 bra 	$L__BB0_35;
	bra.uni 	$L__BB0_2;
$L__BB0_35:
	setp.lt.s32 	%p47, %r3, %r73;
	mul.lo.s32 	%r45, %r75, %r3;
	setp.lt.s32 	%p48, %r4, %r75;
	and.pred  	%p49, %p48, %p47;
	@%p49 bra 	$L__BB0_36;
	bra.uni 	$L__BB0_37;
$L__BB0_36:
	add.s32 	%r237, %r4, %r45;
	mul.wide.s32 	%rd33, %r237, 4;
	add.s64 	%rd34, %rd2, %rd33;
	st.global.f32 	[%rd34], %f238;
$L__BB0_37:
	setp.ge.s32 	%p50, %r3, %r73;
	setp.ge.s32 	%p51, %r6, %r75;
	or.pred  	%p52, %p51, %p50;
	@%p52 bra 	$L__BB0_39;
	add.s32 	%r238, %r6, %r45;
	mul.wide.s32 	%rd35, %r238, 4;
	add.s64 	%rd36, %rd2, %rd35;
	st.global.f32 	[%rd36], %f239;
$L__BB0_39:
	setp.ge.s32 	%p53, %r3, %r73;
	setp.ge.s32 	%p54, %r7, %r75;
	or.pred  	%p55, %p54, %p53;
	@%p55 bra 	$L__BB0_41;
	add.s32 	%r239, %r7, %r45;
	mul.wide.s32 	%rd37, %r239, 4;
	add.s64 	%rd38, %rd2, %rd37;
	st.global.f32 	[%rd38], %f240;
$L__BB0_41:
	setp.ge.s32 	%p56, %r3, %r73;
	setp.ge.s32 	%p57, %r8, %r75;
	or.pred  	%p58, %p57, %p56;
	@%p58 bra 	$L__BB0_43;
	add.s32 	%r240, %r8, %r45;
	mul.wide.s32 	%rd39, %r240, 4;
	add.s64 	%rd40, %rd2, %rd39;
	st.global.f32 	[%rd40], %f241;
$L__BB0_43:
	setp.ge.s32 	%p59, %r3, %r73;
	setp.ge.s32 	%p60, %r9, %r75;
	or.pred  	%p61, %p60, %p59;
	@%p61 bra 	$L__BB0_45;
	add.s32 	%r241, %r9, %r45;
	mul.wide.s32 	%rd41, %r241, 4;
	add.s64 	%rd42, %rd2, %rd41;
	st.global.f32 	[%rd42], %f242;
$L__BB0_45:
	setp.ge.s32 	%p62, %r3, %r73;
	setp.ge.s32 	%p63, %r10, %r75;
	or.pred  	%p64, %p63, %p62;
	@%p64 bra 	$L__BB0_47;
	add.s32 	%r242, %r10, %r45;
	mul.wide.s32 	%rd43, %r242, 4;
	add.s64 	%rd44, %rd2, %rd43;
	st.global.f32 	[%rd44], %f243;
$L__BB0_47:
	setp.ge.s32 	%p65, %r3, %r73;
	setp.ge.s32 	%p66, %r11, %r75;
	or.pred  	%p67, %p66, %p65;
	@%p67 bra 	$L__BB0_49;
	add.s32 	%r243, %r11, %r45;
	mul.wide.s32 	%rd45, %r243, 4;
	add.s64 	%rd46, %rd2, %rd45;
	st.global.f32 	[%rd46], %f244;
$L__BB0_49:
	setp.ge.s32 	%p68, %r3, %r73;
	setp.ge.s32 	%p69, %r12, %r75;
	or.pred  	%p70, %p69, %p68;
	@%p70 bra 	$L__BB0_51;
	add.s32 	%r244, %r12, %r45;
	mul.wide.s32 	%rd47, %r244, 4;
	add.s64 	%rd48, %rd2, %rd47;
	st.global.f32 	[%rd48], %f245;
$L__BB0_51:
	setp.ge.s32 	%p71, %r3, %r73;
	setp.ge.s32 	%p72, %r13, %r75;
	or.pred  	%p73, %p72, %p71;
	@%p73 bra 	$L__BB0_53;
	add.s32 	%r245, %r13, %r45;
	mul.wide.s32 	%rd49, %r245, 4;
	add.s64 	%rd50, %rd2, %rd49;
	st.global.f32 	[%rd50], %f246;
$L__BB0_53:
	setp.ge.s32 	%p74, %r3, %r73;
	setp.ge.s32 	%p75, %r14, %r75;
	or.pred  	%p76, %p75, %p74;
	@%p76 bra 	$L__BB0_55;
	add.s32 	%r246, %r14, %r45;
	mul.wide.s32 	%rd51, %r246, 4;
	add.s64 	%rd52, %rd2, %rd51;
	st.global.f32 	[%rd52], %f247;
$L__BB0_55:
	setp.ge.s32 	%p77, %r3, %r73;
	setp.ge.s32 	%p78, %r15, %r75;
	or.pred  	%p79, %p78, %p77;
	@%p79 bra 	$L__BB0_57;
	add.s32 	%r247, %r15, %r45;
	mul.wide.s32 	%rd53, %r247, 4;
	add.s64 	%rd54, %rd2, %rd53;
	st.global.f32 	[%rd54], %f248;
$L__BB0_57:
	setp.ge.s32 	%p80, %r3, %r73;
	setp.ge.s32 	%p81, %r16, %r75;
	or.pred  	%p82, %p81, %p80;
	@%p82 bra 	$L__BB0_59;
	add.s32 	%r248, %r16, %r45;
	mul.wide.s32 	%rd55, %r248, 4;
	add.s64 	%rd56, %rd2, %rd55;
	st.global.f32 	[%rd56], %f249;
$L__BB0_59:
	ret;

}


// ===== COMPILED SASS (sm_100) =====

	.target	sm_100

	.elftype	@"ET_EXEC"


//--------------------- .note.nv.tkinfo           --------------------------
	.section	.note.nv.tkinfo,"",@"SHT_NOTE"
	.sectionflags	@"SHF_NOTE_NV_TKINFO"
	.tkinfo
        /*0018*/ 	.word	0x00000002
        /*0030*/ 	.string	""
        /*0030*/ 	.string	"ptxas"
        /*0030*/ 	.string	"Cuda compilation tools, release 13.0, V13.0.88"
        /*0030*/ 	.string	"Build cuda_13.0.r13.0/compiler.36424714_0"
        /*0030*/ 	.string	"-arch sm_100 -m 64 "



//--------------------- .note.nv.cuinfo           --------------------------
	.section	.note.nv.cuinfo,"",@"SHT_NOTE"
	.sectionflags	@"SHF_NOTE_NV_CUINFO"
        /*0018*/ 	.short	0x0002
        /*001a*/ 	.short	0x0064
        /*001c*/ 	.short	0x0082
	.zero		2


//--------------------- .nv.info                  --------------------------
	.section	.nv.info,"",@"SHT_CUDA_INFO"
	.align	4


	//----- nvinfo : EIATTR_REGCOUNT
	.align		4
        /*0000*/ 	.byte	0x04, 0x2f
        /*0002*/ 	.short	(.L_1 - .L_0)
	.align		4
.L_0:
        /*0004*/ 	.word	index@(_Z14gpu_matrixmultPfS_S_iiii)
        /*0008*/ 	.word	0x00000048


	//----- nvinfo : EIATTR_FRAME_SIZE
	.align		4
.L_1:
        /*000c*/ 	.byte	0x04, 0x11
        /*000e*/ 	.short	(.L_3 - .L_2)
	.align		4
.L_2:
        /*0010*/ 	.word	index@(_Z14gpu_matrixmultPfS_S_iiii)
        /*0014*/ 	.word	0x00000000


	//----- nvinfo : EIATTR_MIN_STACK_SIZE
	.align		4
.L_3:
        /*0018*/ 	.byte	0x04, 0x12
        /*001a*/ 	.short	(.L_5 - .L_4)
	.align		4
.L_4:
        /*001c*/ 	.word	index@(_Z14gpu_matrixmultPfS_S_iiii)
        /*0020*/ 	.word	0x00000000
.L_5:


//--------------------- .nv.compat                --------------------------
	.section	.nv.compat,"",@"SHT_CUDA_COMPAT_INFO"
	.align	4
        /*0000*/ 	.byte	0x02, 0x09, 0x00, 0x00, 0x02, 0x02, 0x01, 0x00, 0x02, 0x05, 0x05, 0x00, 0x03, 0x07, 0x01, 0x01
        /*0010*/ 	.byte	0x02, 0x03, 0x00, 0x00, 0x02, 0x06, 0x01, 0x00, 0x04, 0x0b, 0x08, 0x00, 0x09, 0x00, 0x00, 0x00
        /*0020*/ 	.byte	0x00, 0x00, 0x00, 0x00


//--------------------- .nv.info._Z14gpu_matrixmultPfS_S_iiii --------------------------
	.section	.nv.info._Z14gpu_matrixmultPfS_S_iiii,"",@"SHT_CUDA_INFO"
	.sectionflags	@""
	.align	4


	//----- nvinfo : EIATTR_CUDA_API_VERSION
	.align		4
        /*0000*/ 	.byte	0x04, 0x37
        /*0002*/ 	.short	(.L_7 - .L_6)
.L_6:
        /*0004*/ 	.word	0x00000082


	//----- nvinfo : EIATTR_KPARAM_INFO
	.align		4
.L_7:
        /*0008*/ 	.byte	0x04, 0x17
        /*000a*/ 	.short	(.L_9 - .L_8)
.L_8:
        /*000c*/ 	.word	0x00000000
        /*0010*/ 	.short	0x0006
        /*0012*/ 	.short	0x0024
        /*0014*/ 	.byte	0x00, 0xf0, 0x11, 0x00


	//----- nvinfo : EIATTR_KPARAM_INFO
	.align		4
.L_9:
        /*0018*/ 	.byte	0x04, 0x17
        /*001a*/ 	.short	(.L_11 - .L_10)
.L_10:
        /*001c*/ 	.word	0x00000000
        /*0020*/ 	.short	0x0005
        /*0022*/ 	.short	0x0020
        /*0024*/ 	.byte	0x00, 0xf0, 0x11, 0x00


	//----- nvinfo : EIATTR_KPARAM_INFO
	.align		4
.L_11:
        /*0028*/ 	.byte	0x04, 0x17
        /*002a*/ 	.short	(.L_13 - .L_12)
.L_12:
        /*002c*/ 	.word	0x00000000
        /*0030*/ 	.short	0x0004
        /*0032*/ 	.short	0x001c
        /*0034*/ 	.byte	0x00, 0xf0, 0x11, 0x00


	//----- nvinfo : EIATTR_KPARAM_INFO
	.align		4
.L_13:
        /*0038*/ 	.byte	0x04, 0x17
        /*003a*/ 	.short	(.L_15 - .L_14)
.L_14:
        /*003c*/ 	.word	0x00000000
        /*0040*/ 	.short	0x0003
        /*0042*/ 	.short	0x0018
        /*0044*/ 	.byte	0x00, 0xf0, 0x11, 0x00


	//----- nvinfo : EIATTR_KPARAM_INFO
	.align		4
.L_15:
        /*0048*/ 	.byte	0x04, 0x17
        /*004a*/ 	.short	(.L_17 - .L_16)
.L_16:
        /*004c*/ 	.word	0x00000000
        /*0050*/ 	.short	0x0002
        /*0052*/ 	.short	0x0010
        /*0054*/ 	.byte	0x00, 0xf5, 0x21, 0x00


	//----- nvinfo : EIATTR_KPARAM_INFO
	.align		4
.L_17:
        /*0058*/ 	.byte	0x04, 0x17
        /*005a*/ 	.short	(.L_19 - .L_18)
.L_18:
        /*005c*/ 	.word	0x00000000
        /*0060*/ 	.short	0x0001
        /*0062*/ 	.short	0x0008
        /*0064*/ 	.byte	0x00, 0xf5, 0x21, 0x00


	//----- nvinfo : EIATTR_KPARAM_INFO
	.align		4
.L_19:
        /*0068*/ 	.byte	0x04, 0x17
        /*006a*/ 	.short	(.L_21 - .L_20)
.L_20:
        /*006c*/ 	.word	0x00000000
        /*0070*/ 	.short	0x0000
        /*0072*/ 	.short	0x0000
        /*0074*/ 	.byte	0x00, 0xf5, 0x21, 0x00


	//----- nvinfo : EIATTR_SPARSE_MMA_MASK
	.align		4
.L_21:
        /*0078*/ 	.byte	0x03, 0x50
        /*007a*/ 	.short	0x0000


	//----- nvinfo : EIATTR_MAXREG_COUNT
	.align		4
        /*007c*/ 	.byte	0x03, 0x1b
        /*007e*/ 	.short	0x00ff


	//----- nvinfo : EIATTR_NUM_BARRIERS
	.align		4
        /*0080*/ 	.byte	0x02, 0x4c
        /*0082*/ 	.byte	0x01
	.zero		1


	//----- nvinfo : EIATTR_MERCURY_ISA_VERSION
	.align		4
        /*0084*/ 	.byte	0x03, 0x5f
        /*0086*/ 	.short	0x0101


	//----- nvinfo : EIATTR_VRC_CTA_INIT_COUNT
	.align		4
        /*0088*/ 	.byte	0x02, 0x4a
	.zero		1
	.zero		1


	//----- nvinfo : EIATTR_EXIT_INSTR_OFFSETS
	.align		4
        /*008c*/ 	.byte	0x04, 0x1c
        /*008e*/ 	.short	(.L_23 - .L_22)


	//   ....[0]....
.L_22:
        /*0090*/ 	.word	0x00002d00


	//   ....[1]....
        /*0094*/ 	.word	0x00002d50


	//----- nvinfo : EIATTR_CBANK_PARAM_SIZE
	.align		4
.L_23:
        /*0098*/ 	.byte	0x03, 0x19
        /*009a*/ 	.short	0x0028


	//----- nvinfo : EIATTR_PARAM_CBANK
	.align		4
        /*009c*/ 	.byte	0x04, 0x0a
        /*009e*/ 	.short	(.L_25 - .L_24)
	.align		4
.L_24:
        /*00a0*/ 	.word	index@(.nv.constant0._Z14gpu_matrixmultPfS_S_iiii)
        /*00a4*/ 	.short	0x0380
        /*00a6*/ 	.short	0x0028


	//----- nvinfo : EIATTR_SW_WAR
	.align		4
.L_25:
        /*00a8*/ 	.byte	0x04, 0x36
        /*00aa*/ 	.short	(.L_27 - .L_26)
.L_26:
        /*00ac*/ 	.word	0x00000008
.L_27:


//--------------------- .nv.callgraph             --------------------------
	.section	.nv.callgraph,"",@"SHT_CUDA_CALLGRAPH"
	.align	4
	.sectionentsize	8
	.align		4
        /*0000*/ 	.word	0x00000000
	.align		4
        /*0004*/ 	.word	0xffffffff
	.align		4
        /*0008*/ 	.word	0x00000000
	.align		4
        /*000c*/ 	.word	0xfffffffe
	.align		4
        /*0010*/ 	.word	0x00000000
	.align		4
        /*0014*/ 	.word	0xfffffffd
	.align		4
        /*0018*/ 	.word	0x00000000
	.align		4
        /*001c*/ 	.word	0xfffffffc


//--------------------- .text._Z14gpu_matrixmultPfS_S_iiii --------------------------
	.section	.text._Z14gpu_matrixmultPfS_S_iiii,"ax",@progbits
	.align	128
        .global         _Z14gpu_matrixmultPfS_S_iiii
        .type           _Z14gpu_matrixmultPfS_S_iiii,@function
        .size           _Z14gpu_matrixmultPfS_S_iiii,(.L_x_10 - _Z14gpu_matrixmultPfS_S_iiii)
        .other          _Z14gpu_matrixmultPfS_S_iiii,@"STO_CUDA_ENTRY STV_DEFAULT"
_Z14gpu_matrixmultPfS_S_iiii:
.text._Z14gpu_matrixmultPfS_S_iiii:
[----:B------:R-:W-:Y:S08]  /*0000*/  LDC R1, c[0x0][0x37c] ;  /* 0x0000df00ff017b82 */ /* 0x000ff00000000800 */
[----:B------:R-:W0:Y:S01]  /*0010*/  LDC R34, c[0x0][0x3a4] ;  /* 0x0000e900ff227b82 */ /* 0x000e220000000800 */
[----:B------:R-:W1:Y:S01]  /*0020*/  S2R R5, SR_CTAID.X ;  /* 0x0000000000057919 */ /* 0x000e620000002500 */
[----:B------:R-:W2:Y:S01]  /*0030*/  LDCU UR4, c[0x0][0x364] ;  /* 0x00006c80ff0477ac */ /* 0x000ea20008000800 */
[----:B------:R-:W-:Y:S01]  /*0040*/  HFMA2 R10, -RZ, RZ, 0, 0 ;  /* 0x00000000ff0a7431 */ /* 0x000fe200000001ff */
[----:B------:R-:W-:Y:S01]  /*0050*/  MOV R8, RZ ;  /* 0x000000ff00087202 */ /* 0x000fe20000000f00 */
[----:B------:R-:W2:Y:S01]  /*0060*/  S2R R27, SR_CTAID.Y ;  /* 0x00000000001b7919 */ /* 0x000ea20000002600 */
[----:B------:R-:W1:Y:S01]  /*0070*/  LDCU UR5, c[0x0][0x360] ;  /* 0x00006c00ff0577ac */ /* 0x000e620008000800 */
[----:B------:R-:W-:Y:S01]  /*0080*/  HFMA2 R14, -RZ, RZ, 0, 0 ;  /* 0x00000000ff0e7431 */ /* 0x000fe200000001ff */
[----:B------:R-:W3:Y:S01]  /*0090*/  LDC R11, c[0x0][0x39c] ;  /* 0x0000e700ff0b7b82 */ /* 0x000ee20000000800 */
[----:B------:R-:W-:Y:S01]  /*00a0*/  HFMA2 R20, -RZ, RZ, 0, 0 ;  /* 0x00000000ff147431 */ /* 0x000fe200000001ff */
[----:B------:R-:W4:Y:S01]  /*00b0*/  LDCU.64 UR10, c[0x0][0x358] ;  /* 0x00006b00ff0a77ac */ /* 0x000f220008000a00 */
[----:B------:R-:W-:Y:S01]  /*00c0*/  HFMA2 R26, -RZ, RZ, 0, 0 ;  /* 0x00000000ff1a7431 */ /* 0x000fe200000001ff */
[----:B------:R-:W-:-:S02]  /*00d0*/  MOV R12, RZ ;  /* 0x000000ff000c7202 */ /* 0x000fc40000000f00 */
[----:B------:R-:W-:Y:S02]  /*00e0*/  CS2R R16, SRZ ;  /* 0x0000000000107805 */ /* 0x000fe4000001ff00 */
[----:B------:R-:W-:Y:S02]  /*00f0*/  MOV R19, RZ ;  /* 0x000000ff00137202 */ /* 0x000fe40000000f00 */
[----:B------:R-:W-:Y:S02]  /*0100*/  CS2R R22, SRZ ;  /* 0x0000000000167805 */ /* 0x000fe4000001ff00 */
[----:B------:R-:W-:Y:S02]  /*0110*/  MOV R25, RZ ;  /* 0x000000ff00197202 */ /* 0x000fe40000000f00 */
[----:B0-----:R-:W-:-:S04]  /*0120*/  IABS R7, R34 ;  /* 0x0000002200077213 */ /* 0x001fc80000000000 */
[----:B------:R-:W0:Y:S01]  /*0130*/  I2F.RP R4, R7 ;  /* 0x0000000700047306 */ /* 0x000e220000209400 */
[----:B---3--:R-:W-:-:S07]  /*0140*/  IABS R6, R11 ;  /* 0x0000000b00067213 */ /* 0x008fce0000000000 */
[----:B0-----:R-:W0:Y:S02]  /*0150*/  MUFU.RCP R4, R4 ;  /* 0x0000000400047308 */ /* 0x001e240000001000 */
[----:B0-----:R-:W-:Y:S02]  /*0160*/  IADD3 R2, PT, PT, R4, 0xffffffe, RZ ;  /* 0x0ffffffe04027810 */ /* 0x001fe40007ffe0ff */
[----:B------:R-:W2:Y:S04]  /*0170*/  S2R R4, SR_TID.Y ;  /* 0x0000000000047919 */ /* 0x000ea80000002200 */
[----:B------:R0:W3:Y:S02]  /*0180*/  F2I.FTZ.U32.TRUNC.NTZ R3, R2 ;  /* 0x0000000200037305 */ /* 0x0000e4000021f000 */
[----:B0-----:R-:W-:Y:S01]  /*0190*/  HFMA2 R2, -RZ, RZ, 0, 0 ;  /* 0x00000000ff027431 */ /* 0x001fe200000001ff */
[----:B---3--:R-:W-:-:S05]  /*01a0*/  IADD3 R0, PT, PT, RZ, -R3, RZ ;  /* 0x80000003ff007210 */ /* 0x008fca0007ffe0ff */
[----:B------:R-:W-:Y:S02]  /*01b0*/  IMAD R9, R0, R7, RZ ;  /* 0x0000000700097224 */ /* 0x000fe400078e02ff */
[----:B------:R-:W0:Y:S02]  /*01c0*/  S2R R0, SR_TID.X ;  /* 0x0000000000007919 */ /* 0x000e240000002100 */
[----:B------:R-:W-:-:S06]  /*01d0*/  IMAD.HI.U32 R3, R3, R9, R2 ;  /* 0x0000000903037227 */ /* 0x000fcc00078e0002 */
[----:B------:R-:W-:-:S04]  /*01e0*/  IMAD.HI.U32 R13, R3, R6, RZ ;  /* 0x00000006030d7227 */ /* 0x000fc800078e00ff */
[----:B-1----:R-:W-:Y:S01]  /*01f0*/  IMAD R3, R5, UR5, RZ ;  /* 0x0000000505037c24 */ /* 0x002fe2000f8e02ff */
[----:B------:R-:W-:Y:S01]  /*0200*/  IADD3 R2, PT, PT, -R13, RZ, RZ ;  /* 0x000000ff0d027210 */ /* 0x000fe20007ffe1ff */
[----:B--2---:R-:W-:-:S04]  /*0210*/  IMAD R28, R27, UR4, R4 ;  /* 0x000000041b1c7c24 */ /* 0x004fc8000f8e0204 */
[----:B------:R-:W-:-:S05]  /*0220*/  IMAD R6, R7, R2, R6 ;  /* 0x0000000207067224 */ /* 0x000fca00078e0206 */
[----:B------:R-:W-:Y:S01]  /*0230*/  ISETP.GT.U32.AND P1, PT, R7, R6, PT ;  /* 0x000000060700720c */ /* 0x000fe20003f24070 */
[----:B0-----:R-:W-:-:S12]  /*0240*/  IMAD R2, R3, 0xc, R0 ;  /* 0x0000000c03027824 */ /* 0x001fd800078e0200 */
[-C--:B------:R-:W-:Y:S02]  /*0250*/  @!P1 IADD3 R6, PT, PT, R6, -R7.reuse, RZ ;  /* 0x8000000706069210 */ /* 0x080fe40007ffe0ff */
[-C--:B------:R-:W-:Y:S02]  /*0260*/  IADD3 R3, PT, PT, R2, R34.reuse, RZ ;  /* 0x0000002202037210 */ /* 0x080fe40007ffe0ff */
[----:B------:R-:W-:Y:S02]  /*0270*/  ISETP.GE.U32.AND P0, PT, R6, R7, PT ;  /* 0x000000070600720c */ /* 0x000fe40003f06070 */
[-C--:B------:R-:W-:Y:S02]  /*0280*/  LOP3.LUT R7, R11, R34.reuse, RZ, 0x3c, !PT ;  /* 0x000000220b077212 */ /* 0x080fe400078e3cff */
[----:B------:R-:W-:Y:S02]  /*0290*/  IADD3 R5, PT, PT, R3, R34, RZ ;  /* 0x0000002203057210 */ /* 0x000fe40007ffe0ff */
[----:B------:R-:W-:-:S02]  /*02a0*/  ISETP.GE.AND P2, PT, R7, RZ, PT ;  /* 0x000000ff0700720c */ /* 0x000fc40003f46270 */
[----:B------:R-:W-:Y:S02]  /*02b0*/  @!P1 IADD3 R13, PT, PT, R13, 0x1, RZ ;  /* 0x000000010d0d9810 */ /* 0x000fe40007ffe0ff */
[-C--:B------:R-:W-:Y:S02]  /*02c0*/  IADD3 R6, PT, PT, R5, R34.reuse, RZ ;  /* 0x0000002205067210 */ /* 0x080fe40007ffe0ff */
[----:B------:R-:W-:Y:S02]  /*02d0*/  ISETP.NE.AND P1, PT, R34, RZ, PT ;  /* 0x000000ff2200720c */ /* 0x000fe40003f25270 */
[-C--:B------:R-:W-:Y:S02]  /*02e0*/  IADD3 R7, PT, PT, R6, R34.reuse, RZ ;  /* 0x0000002206077210 */ /* 0x080fe40007ffe0ff */
[----:B------:R-:W-:Y:S02]  /*02f0*/  @P0 IADD3 R13, PT, PT, R13, 0x1, RZ ;  /* 0x000000010d0d0810 */ /* 0x000fe40007ffe0ff */
[----:B------:R-:W-:-:S02]  /*0300*/  IADD3 R9, PT, PT, R7, R34, RZ ;  /* 0x0000002207097210 */ /* 0x000fc40007ffe0ff */
[----:B------:R-:W-:Y:S02]  /*0310*/  @!P2 IADD3 R13, PT, PT, -R13, RZ, RZ ;  /* 0x000000ff0d0da210 */ /* 0x000fe40007ffe1ff */
[----:B------:R-:W-:-:S03]  /*0320*/  IADD3 R11, PT, PT, R9, R34, RZ ;  /* 0x00000022090b7210 */ /* 0x000fc60007ffe0ff */
[-C--:B------:R-:W-:Y:S02]  /*0330*/  @!P1 LOP3.LUT R13, RZ, R34.reuse, RZ, 0x33, !PT ;  /* 0x00000022ff0d9212 */ /* 0x080fe400078e33ff */
[-C--:B------:R-:W-:Y:S02]  /*0340*/  IADD3 R15, PT, PT, R11, R34.reuse, RZ ;  /* 0x000000220b0f7210 */ /* 0x080fe40007ffe0ff */
[----:B------:R-:W-:Y:S02]  /*0350*/  ISETP.GE.AND P0, PT, R13, 0x1, PT ;  /* 0x000000010d00780c */ /* 0x000fe40003f06270 */
[----:B------:R-:W-:-:S04]  /*0360*/  IADD3 R18, PT, PT, R15, R34, RZ ;  /* 0x000000220f127210 */ /* 0x000fc80007ffe0ff */
[----:B------:R-:W-:-:S04]  /*0370*/  IADD3 R21, PT, PT, R18, R34, RZ ;  /* 0x0000002212157210 */ /* 0x000fc80007ffe0ff */
[----:B------:R-:W-:-:S04]  /*0380*/  IADD3 R24, PT, PT, R21, R34, RZ ;  /* 0x0000002215187210 */ /* 0x000fc80007ffe0ff */
[----:B------:R-:W-:Y:S01]  /*0390*/  IADD3 R27, PT, PT, R24, R34, RZ ;  /* 0x00000022181b7210 */ /* 0x000fe20007ffe0ff */
[----:B----4-:R-:W-:Y:S06]  /*03a0*/  @!P0 BRA `(.L_x_0) ;  /* 0x0000002400648947 */ /* 0x010fec0003800000 */
[----:B------:R-:W0:Y:S01]  /*03b0*/  S2R R29, SR_CgaCtaId ;  /* 0x00000000001d7919 */ /* 0x000e220000008800 */
[----:B------:R-:W-:Y:S01]  /*03c0*/  MOV R58, 0x400 ;  /* 0x00000400003a7802 */ /* 0x000fe20000000f00 */
[----:B------:R-:W-:Y:S01]  /*03d0*/  IMAD R8, R34, R34, RZ ;  /* 0x0000002222087224 */ /* 0x000fe200078e02ff */
[----:B------:R-:W-:Y:S01]  /*03e0*/  MOV R45, 0x4 ;  /* 0x00000004002d7802 */ /* 0x000fe20000000f00 */
[----:B------:R-:W-:Y:S01]  /*03f0*/  UMOV UR4, URZ ;  /* 0x000000ff00047c82 */ /* 0x000fe20008000000 */
[----:B------:R-:W-:Y:S02]  /*0400*/  SHF.L.U32 R35, R0, 0x2, RZ ;  /* 0x0000000200237819 */ /* 0x000fe400000006ff */
[C---:B------:R-:W-:Y:S01]  /*0410*/  LEA R30, R34.reuse, 0x4, 0x3 ;  /* 0x00000004221e7811 */ /* 0x040fe200078e18ff */
[C-C-:B------:R-:W-:Y:S01]  /*0420*/  IMAD R38, R34.reuse, 0x18, R45.reuse ;  /* 0x0000001822267824 */ /* 0x140fe200078e022d */
[C---:B------:R-:W-:Y:S01]  /*0430*/  LEA R31, R34.reuse, 0x4, 0x4 ;  /* 0x00000004221f7811 */ /* 0x040fe200078e20ff */
[C-C-:B------:R-:W-:Y:S01]  /*0440*/  IMAD R39, R34.reuse, 0x28, R45.reuse ;  /* 0x0000002822277824 */ /* 0x140fe200078e022d */
[C---:B------:R-:W-:Y:S01]  /*0450*/  LEA R32, R34.reuse, 0x4, 0x5 ;  /* 0x0000000422207811 */ /* 0x040fe200078e28ff */
[C-C-:B------:R-:W-:Y:S01]  /*0460*/  IMAD R40, R34.reuse, 0x30, R45.reuse ;  /* 0x0000003022287824 */ /* 0x140fe200078e022d */
[C---:B------:R-:W-:Y:S01]  /*0470*/  LEA R33, R34.reuse, 0x4, 0x2 ;  /* 0x0000000422217811 */ /* 0x040fe200078e10ff */
[--C-:B------:R-:W-:Y:S01]  /*0480*/  IMAD R41, R34, 0xc, R45.reuse ;  /* 0x0000000c22297824 */ /* 0x100fe200078e022d */
[-C--:B------:R-:W-:Y:S01]  /*0490*/  LEA R46, R8, R35.reuse, 0x2 ;  /* 0x00000023082e7211 */ /* 0x080fe200078e10ff */
[--C-:B------:R-:W-:Y:S01]  /*04a0*/  IMAD R42, R34, 0x14, R45.reuse ;  /* 0x00000014222a7824 */ /* 0x100fe200078e022d */
[-C--:B------:R-:W-:Y:S01]  /*04b0*/  LEA R47, R8, R35.reuse, 0x4 ;  /* 0x00000023082f7211 */ /* 0x080fe200078e20ff */
[--C-:B------:R-:W-:Y:S01]  /*04c0*/  IMAD R43, R34, 0x1c, R45.reuse ;  /* 0x0000001c222b7824 */ /* 0x100fe200078e022d */
[----:B------:R-:W-:Y:S01]  /*04d0*/  LEA R49, R8, R35, 0x5 ;  /* 0x0000002308317211 */ /* 0x000fe200078e28ff */
[----:B------:R-:W-:-:S02]  /*04e0*/  IMAD R44, R34, 0x24, R45 ;  /* 0x00000024222c7824 */ /* 0x000fc400078e022d */
[----:B------:R-:W-:Y:S02]  /*04f0*/  IMAD R45, R34, 0x2c, R45 ;  /* 0x0000002c222d7824 */ /* 0x000fe400078e022d */
[C-C-:B------:R-:W-:Y:S02]  /*0500*/  IMAD R48, R8.reuse, 0x18, R35.reuse ;  /* 0x0000001808307824 */ /* 0x140fe400078e0223 */
[C-C-:B------:R-:W-:Y:S02]  /*0510*/  IMAD R50, R8.reuse, 0x28, R35.reuse ;  /* 0x0000002808327824 */ /* 0x140fe400078e0223 */
[C-C-:B------:R-:W-:Y:S02]  /*0520*/  IMAD R51, R8.reuse, 0x30, R35.reuse ;  /* 0x0000003008337824 */ /* 0x140fe400078e0223 */
[----:B------:R-:W-:Y:S01]  /*0530*/  IMAD R52, R8, 0xc, R35 ;  /* 0x0000000c08347824 */ /* 0x000fe200078e0223 */
[----:B0-----:R-:W-:Y:S01]  /*0540*/  LEA R58, R29, R58, 0x18 ;  /* 0x0000003a1d3a7211 */ /* 0x001fe200078ec0ff */
[----:B------:R-:W-:-:S02]  /*0550*/  IMAD R29, R4, R34, RZ ;  /* 0x00000022041d7224 */ /* 0x000fc400078e02ff */
[C-C-:B------:R-:W-:Y:S02]  /*0560*/  IMAD R53, R8.reuse, 0x14, R35.reuse ;  /* 0x0000001408357824 */ /* 0x140fe400078e0223 */
[C-C-:B------:R-:W-:Y:S01]  /*0570*/  IMAD R54, R8.reuse, 0x1c, R35.reuse ;  /* 0x0000001c08367824 */ /* 0x140fe200078e0223 */
[----:B------:R-:W-:Y:S01]  /*0580*/  IADD3 R57, PT, PT, R29, R0, RZ ;  /* 0x000000001d397210 */ /* 0x000fe20007ffe0ff */
[C-C-:B------:R-:W-:Y:S02]  /*0590*/  IMAD R55, R8.reuse, 0x24, R35.reuse ;  /* 0x0000002408377824 */ /* 0x140fe400078e0223 */
[--C-:B------:R-:W-:Y:S01]  /*05a0*/  IMAD R56, R8, 0x2c, R35.reuse ;  /* 0x0000002c08387824 */ /* 0x100fe200078e0223 */
[----:B------:R-:W-:Y:S01]  /*05b0*/  LEA R57, R57, R58, 0x2 ;  /* 0x0000003a39397211 */ /* 0x000fe200078e10ff */
[--C-:B------:R-:W-:Y:S01]  /*05c0*/  IMAD R30, R30, R34, R35.reuse ;  /* 0x000000221e1e7224 */ /* 0x100fe200078e0223 */
[----:B------:R-:W-:Y:S01]  /*05d0*/  LEA R58, R8, R58, 0x2 ;  /* 0x0000003a083a7211 */ /* 0x000fe200078e10ff */
[-CC-:B------:R-:W-:Y:S01]  /*05e0*/  IMAD R31, R31, R34.reuse, R35.reuse ;  /* 0x000000221f1f7224 */ /* 0x180fe200078e0223 */
[----:B------:R-:W-:Y:S01]  /*05f0*/  MOV R8, RZ ;  /* 0x000000ff00087202 */ /* 0x000fe20000000f00 */
[----:B------:R-:W-:-:S02]  /*0600*/  IMAD R32, R32, R34, R35 ;  /* 0x0000002220207224 */ /* 0x000fc400078e0223 */
[-CC-:B------:R-:W-:Y:S02]  /*0610*/  IMAD R33, R33, R34.reuse, R35.reuse ;  /* 0x0000002221217224 */ /* 0x180fe400078e0223 */
[-CC-:B------:R-:W-:Y:S02]  /*0620*/  IMAD R38, R38, R34.reuse, R35.reuse ;  /* 0x0000002226267224 */ /* 0x180fe400078e0223 */
[-CC-:B------:R-:W-:Y:S02]  /*0630*/  IMAD R39, R39, R34.reuse, R35.reuse ;  /* 0x0000002227277224 */ /* 0x180fe400078e0223 */
[-CC-:B------:R-:W-:Y:S02]  /*0640*/  IMAD R40, R40, R34.reuse, R35.reuse ;  /* 0x0000002228287224 */ /* 0x180fe400078e0223 */
[-CC-:B------:R-:W-:Y:S02]  /*0650*/  IMAD R41, R41, R34.reuse, R35.reuse ;  /* 0x0000002229297224 */ /* 0x180fe400078e0223 */
[----:B------:R-:W-:-:S02]  /*0660*/  IMAD R42, R42, R34, R35 ;  /* 0x000000222a2a7224 */ /* 0x000fc400078e0223 */
[-CC-:B------:R-:W-:Y:S02]  /*0670*/  IMAD R43, R43, R34.reuse, R35.reuse ;  /* 0x000000222b2b7224 */ /* 0x180fe400078e0223 */
[-CC-:B------:R-:W-:Y:S02]  /*0680*/  IMAD R44, R44, R34.reuse, R35.reuse ;  /* 0x000000222c2c7224 */ /* 0x180fe400078e0223 */
[----:B------:R-:W-:-:S07]  /*0690*/  IMAD R45, R45, R34, R35 ;  /* 0x000000222d2d7224 */ /* 0x000fce00078e0223 */
.L_x_8:
[----:B0-----:R-:W0:Y:S01]  /*06a0*/  LDCU.64 UR12, c[0x0][0x3a0] ;  /* 0x00007400ff0c77ac */ /* 0x001e220008000a00 */
[----:B------:R-:W-:Y:S01]  /*06b0*/  MOV R60, RZ ;  /* 0x000000ff003c7202 */ /* 0x000fe20000000f00 */
[----:B------:R-:W1:Y:S01]  /*06c0*/  LDCU.64 UR6, c[0x0][0x398] ;  /* 0x00007300ff0677ac */ /* 0x000e620008000a00 */
[----:B0-----:R-:W-:Y:S02]  /*06d0*/  MOV R37, UR13 ;  /* 0x0000000d00257c02 */ /* 0x001fe40008000f00 */
[----:B-1----:R-:W-:-:S03]  /*06e0*/  ISETP.GE.AND P0, PT, R28, UR6, PT ;  /* 0x000000061c007c0c */ /* 0x002fc6000bf06270 */
[C---:B------:R-:W-:Y:S02]  /*06f0*/  IMAD R34, R37.reuse, UR4, R0 ;  /* 0x0000000425227c24 */ /* 0x040fe4000f8e0200 */
[----:B------:R-:W-:-:S03]  /*0700*/  IMAD R59, R37, UR4, R4 ;  /* 0x00000004253b7c24 */ /* 0x000fc6000f8e0204 */
[----:B------:R-:W-:Y:S02]  /*0710*/  ISETP.GE.OR P1, PT, R34, UR7, P0 ;  /* 0x0000000722007c0c */ /* 0x000fe40008726670 */
[----:B------:R-:W-:-:S04]  /*0720*/  ISETP.GE.AND P0, PT, R59, UR7, PT ;  /* 0x000000073b007c0c */ /* 0x000fc8000bf06270 */
[----:B------:R-:W-:Y:S02]  /*0730*/  ISETP.GE.OR P2, PT, R2, UR12, P0 ;  /* 0x0000000c02007c0c */ /* 0x000fe40008746670 */
[----:B------:R-:W-:-:S05]  /*0740*/  ISETP.GE.OR P3, PT, R3, UR12, P0 ;  /* 0x0000000c03007c0c */ /* 0x000fca0008766670 */
[----:B------:R-:W0:Y:S01]  /*0750*/  @!P1 LDC.64 R68, c[0x0][0x380] ;  /* 0x0000e000ff449b82 */ /* 0x000e220000000a00 */
[----:B------:R-:W-:-:S04]  /*0760*/  @!P1 IMAD R36, R28, UR7, R0 ;  /* 0x000000071c249c24 */ /* 0x000fc8000f8e0200 */
[----:B------:R-:W-:-:S03]  /*0770*/  @!P1 IMAD R37, R37, UR4, R36 ;  /* 0x0000000425259c24 */ /* 0x000fc6000f8e0224 */
[----:B------:R-:W1:Y:S01]  /*0780*/  @!P2 LDC.64 R34, c[0x0][0x388] ;  /* 0x0000e200ff22ab82 */ /* 0x000e620000000a00 */
[----:B------:R-:W-:Y:S01]  /*0790*/  IMAD R59, R59, UR12, R2 ;  /* 0x0000000c3b3b7c24 */ /* 0x000fe2000f8e0202 */
[----:B------:R-:W-:-:S06]  /*07a0*/  CS2R R66, SRZ ;  /* 0x0000000000427805 */ /* 0x000fcc000001ff00 */
[----:B------:R-:W2:Y:S01]  /*07b0*/  @!P3 LDC.64 R62, c[0x0][0x388] ;  /* 0x0000e200ff3ebb82 */ /* 0x000ea20000000a00 */
[----:B0-----:R-:W-:-:S05]  /*07c0*/  @!P1 IMAD.WIDE R68, R37, 0x4, R68 ;  /* 0x0000000425449825 */ /* 0x001fca00078e0244 */
[----:B------:R0:W3:Y:S01]  /*07d0*/  @!P1 LDG.E R60, desc[UR10][R68.64] ;  /* 0x0000000a443c9981 */ /* 0x0000e2000c1e1900 */
[----:B------:R-:W-:Y:S01]  /*07e0*/  ISETP.GE.OR P1, PT, R5, UR12, P0 ;  /* 0x0000000c05007c0c */ /* 0x000fe20008726670 */
[----:B-1----:R-:W-:-:S05]  /*07f0*/  @!P2 IMAD.WIDE R36, R59, 0x4, R34 ;  /* 0x000000043b24a825 */ /* 0x002fca00078e0222 */
[----:B------:R1:W4:Y:S01]  /*0800*/  @!P2 LDG.E R67, desc[UR10][R36.64] ;  /* 0x0000000a2443a981 */ /* 0x000322000c1e1900 */
[----:B------:R-:W-:Y:S02]  /*0810*/  ISETP.GE.OR P2, PT, R6, UR12, P0 ;  /* 0x0000000c06007c0c */ /* 0x000fe40008746670 */
[----:B------:R-:W-:-:S04]  /*0820*/  IADD3 R59, PT, PT, R59, UR13, RZ ;  /* 0x0000000d3b3b7c10 */ /* 0x000fc8000fffe0ff */
[----:B------:R-:W5:Y:S01]  /*0830*/  @!P1 LDC.64 R64, c[0x0][0x388] ;  /* 0x0000e200ff409b82 */ /* 0x000f620000000a00 */
[----:B--2---:R-:W-:-:S05]  /*0840*/  @!P3 IMAD.WIDE R62, R59, 0x4, R62 ;  /* 0x000000043b3eb825 */ /* 0x004fca00078e023e */
[----:B------:R2:W4:Y:S02]  /*0850*/  @!P3 LDG.E R66, desc[UR10][R62.64] ;  /* 0x0000000a3e42b981 */ /* 0x000524000c1e1900 */
[----:B------:R-:W2:Y:S01]  /*0860*/  @!P2 LDC.64 R34, c[0x0][0x388] ;  /* 0x0000e200ff22ab82 */ /* 0x000ea20000000a00 */
[----:B------:R-:W-:Y:S02]  /*0870*/  IADD3 R59, PT, PT, R59, UR13, RZ ;  /* 0x0000000d3b3b7c10 */ /* 0x000fe4000fffe0ff */
[----:B0-----:R-:W-:Y:S01]  /*0880*/  CS2R R68, SRZ ;  /* 0x0000000000447805 */ /* 0x001fe2000001ff00 */
[----:B-1----:R-:W-:Y:S02]  /*0890*/  HFMA2 R36, -RZ, RZ, 0, 0 ;  /* 0x00000000ff247431 */ /* 0x002fe400000001ff */
[C---:B-----5:R-:W-:Y:S01]  /*08a0*/  @!P1 IMAD.WIDE R64, R59.reuse, 0x4, R64 ;  /* 0x000000043b409825 */ /* 0x060fe200078e0240 */
[----:B------:R-:W-:-:S04]  /*08b0*/  IADD3 R59, PT, PT, R59, UR13, RZ ;  /* 0x0000000d3b3b7c10 */ /* 0x000fc8000fffe0ff */
[----:B------:R0:W5:Y:S01]  /*08c0*/  @!P1 LDG.E R68, desc[UR10][R64.64] ;  /* 0x0000000a40449981 */ /* 0x000162000c1e1900 */
[----:B------:R-:W-:Y:S01]  /*08d0*/  ISETP.GE.OR P1, PT, R7, UR12, P0 ;  /* 0x0000000c07007c0c */ /* 0x000fe20008726670 */
[----:B--2---:R-:W-:-:S05]  /*08e0*/  @!P2 IMAD.WIDE R34, R59, 0x4, R34 ;  /* 0x000000043b22a825 */ /* 0x004fca00078e0222 */
[----:B------:R1:W2:Y:S01]  /*08f0*/  @!P2 LDG.E R36, desc[UR10][R34.64] ;  /* 0x0000000a2224a981 */ /* 0x0002a2000c1e1900 */
[----:B------:R-:W-:-:S06]  /*0900*/  IADD3 R59, PT, PT, R59, UR13, RZ ;  /* 0x0000000d3b3b7c10 */ /* 0x000fcc000fffe0ff */
[----:B------:R-:W0:Y:S02]  /*0910*/  @!P1 LDC.64 R62, c[0x0][0x388] ;  /* 0x0000e200ff3e9b82 */ /* 0x000e240000000a00 */
[----:B0-----:R-:W-:-:S05]  /*0920*/  @!P1 IMAD.WIDE R62, R59, 0x4, R62 ;  /* 0x000000043b3e9825 */ /* 0x001fca00078e023e */
[----:B------:R0:W2:Y:S01]  /*0930*/  @!P1 LDG.E R69, desc[UR10][R62.64] ;  /* 0x0000000a3e459981 */ /* 0x0000a2000c1e1900 */
[----:B------:R-:W-:Y:S02]  /*0940*/  ISETP.GE.OR P1, PT, R9, UR12, P0 ;  /* 0x0000000c09007c0c */ /* 0x000fe40008726670 */
[----:B------:R-:W-:Y:S02]  /*0950*/  ISETP.GE.OR P2, PT, R11, UR12, P0 ;  /* 0x0000000c0b007c0c */ /* 0x000fe40008746670 */
[----:B------:R-:W-:Y:S02]  /*0960*/  IADD3 R37, PT, PT, R59, UR13, RZ ;  /* 0x0000000d3b257c10 */ /* 0x000fe4000fffe0ff */
[----:B------:R-:W-:-:S07]  /*0970*/  MOV R59, RZ ;  /* 0x000000ff003b7202 */ /* 0x000fce0000000f00 */
[----:B------:R-:W0:Y:S08]  /*0980*/  @!P1 LDC.64 R64, c[0x0][0x388] ;  /* 0x0000e200ff409b82 */ /* 0x000e300000000a00 */
[----:B-1----:R-:W1:Y:S01]  /*0990*/  @!P2 LDC.64 R34, c[0x0][0x388] ;  /* 0x0000e200ff22ab82 */ /* 0x002e620000000a00 */
[----:B0-----:R-:W-:Y:S02]  /*09a0*/  HFMA2 R63, -RZ, RZ, 0, 0 ;  /* 0x00000000ff3f7431 */ /* 0x001fe400000001ff */
[----:B------:R-:W-:-:S05]  /*09b0*/  @!P1 IMAD.WIDE R64, R37, 0x4, R64 ;  /* 0x0000000425409825 */ /* 0x000fca00078e0240 */
[----:B------:R0:W2:Y:S01]  /*09c0*/  @!P1 LDG.E R59, desc[UR10][R64.64] ;  /* 0x0000000a403b9981 */ /* 0x0000a2000c1e1900 */
[----:B------:R-:W-:Y:S02]  /*09d0*/  ISETP.GE.OR P1, PT, R15, UR12, P0 ;  /* 0x0000000c0f007c0c */ /* 0x000fe40008726670 */
[----:B------:R-:W-:-:S05]  /*09e0*/  IADD3 R37, PT, PT, R37, UR13, RZ ;  /* 0x0000000d25257c10 */ /* 0x000fca000fffe0ff */
[----:B-1----:R-:W-:-:S05]  /*09f0*/  @!P2 IMAD.WIDE R34, R37, 0x4, R34 ;  /* 0x000000042522a825 */ /* 0x002fca00078e0222 */
[----:B------:R1:W2:Y:S01]  /*0a00*/  @!P2 LDG.E R63, desc[UR10][R34.64] ;  /* 0x0000000a223fa981 */ /* 0x0002a2000c1e1900 */
[----:B0-----:R-:W0:Y:S01]  /*0a10*/  @!P1 LDC.64 R64, c[0x0][0x388] ;  /* 0x0000e200ff409b82 */ /* 0x001e220000000a00 */
[----:B------:R-:W-:Y:S02]  /*0a20*/  ISETP.GE.OR P2, PT, R18, UR12, P0 ;  /* 0x0000000c12007c0c */ /* 0x000fe40008746670 */
[----:B------:R-:W-:Y:S02]  /*0a30*/  IADD3 R61, PT, PT, R29, R0, RZ ;  /* 0x000000001d3d7210 */ /* 0x000fe40007ffe0ff */
[----:B------:R-:W-:Y:S02]  /*0a40*/  IADD3 R37, PT, PT, R37, UR13, RZ ;  /* 0x0000000d25257c10 */ /* 0x000fe4000fffe0ff */
[----:B------:R-:W-:Y:S02]  /*0a50*/  LEA R62, R61, R58, 0x2 ;  /* 0x0000003a3d3e7211 */ /* 0x000fe400078e10ff */
[----:B------:R-:W-:-:S05]  /*0a60*/  MOV R61, RZ ;  /* 0x000000ff003d7202 */ /* 0x000fca0000000f00 */
[----:B-1----:R-:W1:Y:S01]  /*0a70*/  @!P2 LDC.64 R34, c[0x0][0x388] ;  /* 0x0000e200ff22ab82 */ /* 0x002e620000000a00 */
[----:B------:R-:W-:Y:S01]  /*0a80*/  UIMAD UR5, UR13, UR13, URZ ;  /* 0x0000000d0d0572a4 */ /* 0x000fe2000f8e02ff */
[----:B0-----:R-:W-:-:S03]  /*0a90*/  @!P1 IMAD.WIDE R64, R37, 0x4, R64 ;  /* 0x0000000425409825 */ /* 0x001fc600078e0240 */
[----:B------:R-:W-:Y:S02]  /*0aa0*/  USHF.L.U32 UR5, UR5, 0x3, URZ ;  /* 0x0000000305057899 */ /* 0x000fe400080006ff */
[----:B------:R0:W2:Y:S01]  /*0ab0*/  @!P1 LDG.E R61, desc[UR10][R64.64] ;  /* 0x0000000a403d9981 */ /* 0x0000a2000c1e1900 */
[----:B------:R-:W-:Y:S02]  /*0ac0*/  ISETP.GE.OR P1, PT, R21, UR12, P0 ;  /* 0x0000000c15007c0c */ /* 0x000fe40008726670 */
[----:B------:R-:W-:-:S05]  /*0ad0*/  IADD3 R37, PT, PT, R37, UR13, RZ ;  /* 0x0000000d25257c10 */ /* 0x000fca000fffe0ff */
[C---:B-1----:R-:W-:Y:S01]  /*0ae0*/  @!P2 IMAD.WIDE R34, R37.reuse, 0x4, R34 ;  /* 0x000000042522a825 */ /* 0x042fe200078e0222 */
[----:B0-----:R-:W-:Y:S02]  /*0af0*/  MOV R64, UR5 ;  /* 0x0000000500407c02 */ /* 0x001fe40008000f00 */
[----:B------:R-:W-:Y:S02]  /*0b00*/  IADD3 R37, PT, PT, R37, UR13, RZ ;  /* 0x0000000d25257c10 */ /* 0x000fe4000fffe0ff */
[----:B------:R-:W-:Y:S01]  /*0b10*/  MOV R65, RZ ;  /* 0x000000ff00417202 */ /* 0x000fe20000000f00 */
[----:B---3--:R0:W-:Y:S04]  /*0b20*/  STS [R57], R60 ;  /* 0x0000003c39007388 */ /* 0x0081e80000000800 */
[----:B----4-:R-:W-:Y:S01]  /*0b30*/  STS [R62], R67 ;  /* 0x000000433e007388 */ /* 0x010fe20000000800 */
[----:B0-----:R-:W-:-:S06]  /*0b40*/  HFMA2 R60, -RZ, RZ, 0, 0 ;  /* 0x00000000ff3c7431 */ /* 0x001fcc00000001ff */
[----:B------:R0:W3:Y:S04]  /*0b50*/  @!P2 LDG.E R60, desc[UR10][R34.64] ;  /* 0x0000000a223ca981 */ /* 0x0000e8000c1e1900 */
[----:B------:R1:W-:Y:S01]  /*0b60*/  STS [R57+UR5], R66 ;  /* 0x0000004239007988 */ /* 0x0003e20008000805 */
[----:B------:R-:W-:Y:S01]  /*0b70*/  ISETP.GE.OR P2, PT, R24, UR12, P0 ;  /* 0x0000000c18007c0c */ /* 0x000fe20008746670 */
[----:B-1----:R-:W1:Y:S01]  /*0b80*/  @!P1 LDC.64 R66, c[0x0][0x388] ;  /* 0x0000e200ff429b82 */ /* 0x002e620000000a00 */
[----:B------:R-:W-:-:S11]  /*0b90*/  ISETP.GE.OR P0, PT, R27, UR12, P0 ;  /* 0x0000000c1b007c0c */ /* 0x000fd60008706670 */
[----:B0-----:R-:W0:Y:S01]  /*0ba0*/  @!P2 LDC.64 R34, c[0x0][0x388] ;  /* 0x0000e200ff22ab82 */ /* 0x001e220000000a00 */
[----:B-----5:R4:W-:Y:S02]  /*0bb0*/  STS [R62+UR5], R68 ;  /* 0x000000443e007988 */ /* 0x0209e40008000805 */
[--C-:B----4-:R-:W-:Y:S02]  /*0bc0*/  IADD3 R62, PT, PT, R62, UR5, R64.reuse ;  /* 0x000000053e3e7c10 */ /* 0x110fe4000fffe040 */
[----:B------:R-:W-:Y:S02]  /*0bd0*/  IADD3 R64, PT, PT, R57, UR5, R64 ;  /* 0x0000000539407c10 */ /* 0x000fe4000fffe040 */
[C---:B------:R-:W-:Y:S01]  /*0be0*/  IADD3 R68, PT, PT, R37.reuse, UR13, RZ ;  /* 0x0000000d25447c10 */ /* 0x040fe2000fffe0ff */
[----:B-1----:R-:W-:Y:S02]  /*0bf0*/  @!P1 IMAD.WIDE R66, R37, 0x4, R66 ;  /* 0x0000000425429825 */ /* 0x002fe400078e0242 */
[----:B--2---:R1:W-:Y:S04]  /*0c00*/  STS [R64], R36 ;  /* 0x0000002440007388 */ /* 0x0043e80000000800 */
[----:B------:R2:W4:Y:S01]  /*0c10*/  @!P1 LDG.E R65, desc[UR10][R66.64] ;  /* 0x0000000a42419981 */ /* 0x000522000c1e1900 */
[----:B-1----:R-:W1:Y:S01]  /*0c20*/  @!P0 LDC.64 R36, c[0x0][0x388] ;  /* 0x0000e200ff248b82 */ /* 0x002e620000000a00 */
[C---:B0-----:R-:W-:Y:S01]  /*0c30*/  @!P2 IMAD.WIDE R34, R68.reuse, 0x4, R34 ;  /* 0x000000044422a825 */ /* 0x041fe200078e0222 */
[----:B------:R-:W-:-:S02]  /*0c40*/  @!P0 IADD3 R68, PT, PT, R68, UR13, RZ ;  /* 0x0000000d44448c10 */ /* 0x000fc4000fffe0ff */
[----:B--2---:R-:W-:-:S06]  /*0c50*/  CS2R R66, SRZ ;  /* 0x0000000000427805 */ /* 0x004fcc000001ff00 */
[----:B------:R0:W2:Y:S01]  /*0c60*/  @!P2 LDG.E R66, desc[UR10][R34.64] ;  /* 0x0000000a2242a981 */ /* 0x0000a2000c1e1900 */
[----:B-1----:R-:W-:-:S05]  /*0c70*/  @!P0 IMAD.WIDE R36, R68, 0x4, R36 ;  /* 0x0000000444248825 */ /* 0x002fca00078e0224 */
[----:B------:R1:W5:Y:S01]  /*0c80*/  @!P0 LDG.E R67, desc[UR10][R36.64] ;  /* 0x0000000a24438981 */ /* 0x000362000c1e1900 */
[----:B------:R-:W-:-:S03]  /*0c90*/  IADD3 R68, PT, PT, R64, UR5, RZ ;  /* 0x0000000540447c10 */ /* 0x000fc6000fffe0ff */
[----:B------:R1:W-:Y:S01]  /*0ca0*/  STS [R62], R69 ;  /* 0x000000453e007388 */ /* 0x0003e20000000800 */
[----:B0-----:R-:W-:Y:S02]  /*0cb0*/  IADD3 R34, PT, PT, R68, UR5, RZ ;  /* 0x0000000544227c10 */ /* 0x001fe4000fffe0ff */
[----:B-1----:R-:W-:Y:S02]  /*0cc0*/  IADD3 R69, PT, PT, R62, UR5, RZ ;  /* 0x000000053e457c10 */ /* 0x002fe4000fffe0ff */
[----:B------:R-:W-:Y:S02]  /*0cd0*/  IADD3 R36, PT, PT, R34, UR5, RZ ;  /* 0x0000000522247c10 */ /* 0x000fe4000fffe0ff */
[----:B------:R-:W-:Y:S01]  /*0ce0*/  IADD3 R35, PT, PT, R69, UR5, RZ ;  /* 0x0000000545237c10 */ /* 0x000fe2000fffe0ff */
[----:B------:R0:W-:Y:S04]  /*0cf0*/  STS [R64+UR5], R59 ;  /* 0x0000003b40007988 */ /* 0x0001e80008000805 */
[----:B------:R0:W-:Y:S01]  /*0d00*/  STS [R62+UR5], R63 ;  /* 0x0000003f3e007988 */ /* 0x0001e20008000805 */
[----:B------:R-:W-:-:S02]  /*0d10*/  UISETP.GE.AND UP0, UPT, UR13, 0x1, UPT ;  /* 0x000000010d00788c */ /* 0x000fc4000bf06270 */
[----:B------:R-:W-:Y:S01]  /*0d20*/  UIADD3 UR4, UPT, UPT, UR4, 0x1, URZ ;  /* 0x0000000104047890 */ /* 0x000fe2000fffe0ff */
[----:B------:R0:W-:Y:S05]  /*0d30*/  STS [R68+UR5], R61 ;  /* 0x0000003d44007988 */ /* 0x0001ea0008000805 */
[----:B------:R-:W-:Y:S01]  /*0d40*/  ISETP.NE.AND P0, PT, R13, UR4, PT ;  /* 0x000000040d007c0c */ /* 0x000fe2000bf05270 */
[----:B---3--:R0:W-:Y:S04]  /*0d50*/  STS [R69+UR5], R60 ;  /* 0x0000003c45007988 */ /* 0x0081e80008000805 */
[----:B----4-:R0:W-:Y:S04]  /*0d60*/  STS [R34+UR5], R65 ;  /* 0x0000004122007988 */ /* 0x0101e80008000805 */
[----:B--2---:R0:W-:Y:S04]  /*0d70*/  STS [R35+UR5], R66 ;  /* 0x0000004223007988 */ /* 0x0041e80008000805 */
[----:B-----5:R0:W-:Y:S01]  /*0d80*/  STS [R36+UR5], R67 ;  /* 0x0000004324007988 */ /* 0x0201e20008000805 */
[----:B------:R-:W-:Y:S06]  /*0d90*/  BAR.SYNC.DEFER_BLOCKING 0x0 ;  /* 0x0000000000007b1d */ /* 0x000fec0000010000 */
[----:B------:R-:W-:Y:S05]  /*0da0*/  BRA.U !UP0, `(.L_x_1) ;  /* 0x0000001908dc7547 */ /* 0x000fea000b800000 */
[----:B------:R-:W-:Y:S01]  /*0db0*/  UISETP.NE.AND UP0, UPT, UR13, 0x1, UPT ;  /* 0x000000010d00788c */ /* 0x000fe2000bf05270 */
[----:B0-----:R-:W-:-:S08]  /*0dc0*/  MOV R35, RZ ;  /* 0x000000ff00237202 */ /* 0x001fd00000000f00 */
[----:B------:R-:W-:Y:S05]  /*0dd0*/  BRA.U !UP0, `(.L_x_2) ;  /* 0x00000019081c7547 */ /* 0x000fea000b800000 */
[----:B------:R-:W0:Y:S01]  /*0de0*/  S2UR UR7, SR_CgaCtaId ;  /* 0x00000000000779c3 */ /* 0x000e220000008800 */
[----:B------:R-:W-:Y:S01]  /*0df0*/  ULOP3.LUT UR8, UR13, 0x7ffffffe, URZ, 0xc0, !UPT ;  /* 0x7ffffffe0d087892 */ /* 0x000fe2000f8ec0ff */
[----:B------:R-:W-:-:S03]  /*0e00*/  UMOV UR6, 0x400 ;  /* 0x0000040000067882 */ /* 0x000fc60000000000 */
[----:B------:R-:W-:Y:S02]  /*0e10*/  UIADD3 UR9, UPT, UPT, -UR8, URZ, URZ ;  /* 0x000000ff08097290 */ /* 0x000fe4000fffe1ff */
[----:B------:R-:W-:Y:S02]  /*0e20*/  MOV R35, UR8 ;  /* 0x0000000800237c02 */ /* 0x000fe40008000f00 */
[----:B------:R-:W-:Y:S02]  /*0e30*/  UISETP.GE.AND UP0, UPT, UR9, URZ, UPT ;  /* 0x000000ff0900728c */ /* 0x000fe4000bf06270 */
[----:B0-----:R-:W-:-:S06]  /*0e40*/  ULEA UR6, UR7, UR6, 0x18 ;  /* 0x0000000607067291 */ /* 0x001fcc000f8ec0ff */
[----:B------:R-:W-:-:S04]  /*0e50*/  LEA R34, R29, UR6, 0x2 ;  /* 0x000000061d227c11 */ /* 0x000fc8000f8e10ff */
[----:B------:R-:W-:Y:S01]  /*0e60*/  IADD3 R34, PT, PT, R34, 0x4, RZ ;  /* 0x0000000422227810 */ /* 0x000fe20007ffe0ff */
[----:B------:R-:W-:Y:S06]  /*0e70*/  BRA.U UP0, `(.L_x_3) ;  /* 0x0000001500147547 */ /* 0x000fec000b800000 */
[----:B------:R-:W-:Y:S02]  /*0e80*/  UIADD3 UR7, UPT, UPT, -UR9, URZ, URZ ;  /* 0x000000ff09077290 */ /* 0x000fe4000fffe1ff */
[----:B------:R-:W-:Y:S02]  /*0e90*/  UPLOP3.LUT UP0, UPT, UPT, UPT, UPT, 0x80, 0x8 ;  /* 0x000000000008789c */ /* 0x000fe40003f0f070 */
[----:B------:R-:W-:-:S09]  /*0ea0*/  UISETP.GT.AND UP1, UPT, UR7, 0x6, UPT ;  /* 0x000000060700788c */ /* 0x000fd2000bf24270 */
[----:B------:R-:W-:Y:S05]  /*0eb0*/  BRA.U !UP1, `(.L_x_4) ;  /* 0x0000000d09487547 */ /* 0x000fea000b800000 */
[----:B------:R-:W-:-:S11]  /*0ec0*/  UPLOP3.LUT UP0, UPT, UPT, UPT, UPT, 0x40, 0x4 ;  /* 0x000000000004789c */ /* 0x000fd60003f0e870 */
.L_x_5:
[----:B------:R-:W-:Y:S01]  /*0ed0*/  LEA R36, R0, UR5, 0x2 ;  /* 0x0000000500247c11 */ /* 0x000fe2000f8e10ff */
[----:B------:R-:W-:Y:S01]  /*0ee0*/  LDS R37, [R34+-0x4] ;  /* 0xfffffc0022257984 */ /* 0x000fe20000000800 */
[----:B------:R-:W-:Y:S02]  /*0ef0*/  ULEA UR7, UR13, UR6, 0x3 ;  /* 0x000000060d077291 */ /* 0x000fe4000f8e18ff */
[----:B------:R-:W-:Y:S01]  /*0f00*/  UIADD3 UR9, UPT, UPT, UR9, 0x8, URZ ;  /* 0x0000000809097890 */ /* 0x000fe2000fffe0ff */
[----:B------:R-:W0:Y:S03]  /*0f10*/  LDS R60, [R46+UR6] ;  /* 0x000000062e3c7984 */ /* 0x000e260008000800 */
[----:B------:R-:W-:Y:S01]  /*0f20*/  UISETP.GE.AND UP1, UPT, UR9, -0x6, UPT ;  /* 0xfffffffa0900788c */ /* 0x000fe2000bf26270 */
[----:B------:R-:W1:Y:S04]  /*0f30*/  LDS R61, [R36+UR6] ;  /* 0x00000006243d7984 */ /* 0x000e680008000800 */
[----:B------:R-:W2:Y:S04]  /*0f40*/  LDS R63, [R52+UR6] ;  /* 0x00000006343f7984 */ /* 0x000ea80008000800 */
[----:B------:R-:W3:Y:S04]  /*0f50*/  LDS R62, [R47+UR6] ;  /* 0x000000062f3e7984 */ /* 0x000ee80008000800 */
[----:B------:R-:W4:Y:S04]  /*0f60*/  LDS R59, [R53+UR6] ;  /* 0x00000006353b7984 */ /* 0x000f280008000800 */
[----:B------:R-:W5:Y:S04]  /*0f70*/  LDS R66, [R48+UR6] ;  /* 0x0000000630427984 */ /* 0x000f680008000800 */
[----:B------:R-:W5:Y:S04]  /*0f80*/  LDS R64, [R54+UR6] ;  /* 0x0000000636407984 */ /* 0x000f680008000800 */
[----:B------:R-:W-:Y:S01]  /*0f90*/  LDS R65, [R31+UR6] ;  /* 0x000000061f417984 */ /* 0x000fe20008000800 */
[----:B0-----:R-:W-:-:S03]  /*0fa0*/  FFMA R8, R37, R60, R8 ;  /* 0x0000003c25087223 */ /* 0x001fc60000000008 */
[----:B------:R-:W0:Y:S01]  /*0fb0*/  LDS R60, [R50+UR6] ;  /* 0x00000006323c7984 */ /* 0x000e220008000800 */
[----:B-1----:R-:W-:-:S03]  /*0fc0*/  FFMA R10, R37, R61, R10 ;  /* 0x0000003d250a7223 */ /* 0x002fc6000000000a */
[----:B------:R-:W1:Y:S01]  /*0fd0*/  LDS R61, [R49+UR6] ;  /* 0x00000006313d7984 */ /* 0x000e620008000800 */
[----:B--2---:R-:W-:-:S03]  /*0fe0*/  FFMA R12, R37, R63, R12 ;  /* 0x0000003f250c7223 */ /* 0x004fc6000000000c */
[----:B------:R-:W2:Y:S01]  /*0ff0*/  LDS R63, [R55+UR6] ;  /* 0x00000006373f7984 */ /* 0x000ea20008000800 */
[----:B---3--:R-:W-:-:S03]  /*1000*/  FFMA R14, R37, R62, R14 ;  /* 0x0000003e250e7223 */ /* 0x008fc6000000000e */
[----:B------:R-:W3:Y:S01]  /*1010*/  LDS R62, [R56+UR6] ;  /* 0x00000006383e7984 */ /* 0x000ee20008000800 */
[----:B----4-:R-:W-:-:S03]  /*1020*/  FFMA R16, R37, R59, R16 ;  /* 0x0000003b25107223 */ /* 0x010fc60000000010 */
[----:B------:R-:W4:Y:S01]  /*1030*/  LDS R59, [R51+UR6] ;  /* 0x00000006333b7984 */ /* 0x000f220008000800 */
[----:B-----5:R-:W-:-:S03]  /*1040*/  FFMA R17, R37, R66, R17 ;  /* 0x0000004225117223 */ /* 0x020fc60000000011 */
[----:B------:R-:W-:Y:S01]  /*1050*/  LDS R66, [R38+UR6] ;  /* 0x0000000626427984 */ /* 0x000fe20008000800 */
[----:B------:R-:W-:-:S03]  /*1060*/  FFMA R64, R37, R64, R19 ;  /* 0x0000004025407223 */ /* 0x000fc60000000013 */
[----:B------:R-:W5:Y:S01]  /*1070*/  LDS R19, [R34] ;  /* 0x0000000022137984 */ /* 0x000f620000000800 */
        /* <DEDUP_REMOVED lines=9> */
[----:B------:R-:W4:Y:S04]  /*1110*/  LDS R59, [R30+UR6] ;  /* 0x000000061e3b7984 */ /* 0x000f280008000800 */
[----:B------:R-:W4:Y:S01]  /*1120*/  LDS R37, [R42+UR6] ;  /* 0x000000062a257984 */ /* 0x000f220008000800 */
[C---:B-----5:R-:W-:Y:S01]  /*1130*/  FFMA R66, R19.reuse, R66, R17 ;  /* 0x0000004213427223 */ /* 0x060fe20000000011 */
[C---:B------:R-:W-:Y:S02]  /*1140*/  FFMA R14, R19.reuse, R65, R14 ;  /* 0x00000041130e7223 */ /* 0x040fe4000000000e */
[----:B------:R-:W-:Y:S01]  /*1150*/  LDS R17, [R34+0x4] ;  /* 0x0000040022117984 */ /* 0x000fe20000000800 */
        /* <DEDUP_REMOVED lines=10> */
[----:B------:R-:W-:-:S03]  /*1200*/  FFMA R16, R19, R37, R16 ;  /* 0x0000002513107223 */ /* 0x000fc60000000010 */
[----:B------:R-:W5:Y:S01]  /*1210*/  LDS R37, [R40+UR6] ;  /* 0x0000000628257984 */ /* 0x000f620008000800 */
[----:B------:R-:W-:-:S09]  /*1220*/  ULEA UR6, UR13, UR7, 0x3 ;  /* 0x000000070d067291 */ /* 0x000fd2000f8e18ff */
        /* <DEDUP_REMOVED lines=12> */
[----:B------:R-:W5:Y:S04]  /*12f0*/  LDS R37, [R48+UR7] ;  /* 0x0000000730257984 */ /* 0x000f680008000800 */
[----:B------:R-:W5:Y:S01]  /*1300*/  LDS R19, [R49+UR7] ;  /* 0x0000000731137984 */ /* 0x000f620008000800 */
[----:B0-----:R-:W-:-:S03]  /*1310*/  FFMA R22, R17, R23, R22 ;  /* 0x0000001711167223 */ /* 0x001fc60000000016 */
[----:B------:R-:W-:Y:S01]  /*1320*/  LDS R23, [R41+UR7] ;  /* 0x0000000729177984 */ /* 0x000fe20008000800 */
[----:B-1----:R-:W-:-:S03]  /*1330*/  FFMA R14, R17, R61, R14 ;  /* 0x0000003d110e7223 */ /* 0x002fc6000000000e */
[----:B------:R-:W0:Y:S01]  /*1340*/  LDS R61, [R56+UR7] ;  /* 0x00000007383d7984 */ /* 0x000e220008000800 */
[----:B--2---:R-:W-:-:S03]  /*1350*/  FFMA R16, R17, R63, R16 ;  /* 0x0000003f11107223 */ /* 0x004fc60000000010 */
[----:B------:R-:W1:Y:S01]  /*1360*/  LDS R63, [R51+UR7] ;  /* 0x00000007333f7984 */ /* 0x000e620008000800 */
[----:B---3--:R-:W-:-:S03]  /*1370*/  FFMA R64, R17, R25, R64 ;  /* 0x0000001911407223 */ /* 0x008fc60000000040 */
[----:B------:R-:W-:Y:S01]  /*1380*/  LDS R25, [R30+UR7] ;  /* 0x000000071e197984 */ /* 0x000fe20008000800 */
[----:B----4-:R-:W-:-:S03]  /*1390*/  FFMA R12, R17, R59, R12 ;  /* 0x0000003b110c7223 */ /* 0x010fc6000000000c */
[----:B------:R-:W2:Y:S01]  /*13a0*/  LDS R59, [R50+UR7] ;  /* 0x00000007323b7984 */ /* 0x000ea20008000800 */
[----:B-----5:R-:W-:-:S03]  /*13b0*/  FFMA R66, R17, R37, R66 ;  /* 0x0000002511427223 */ /* 0x020fc60000000042 */
[----:B------:R-:W-:Y:S01]  /*13c0*/  LDS R37, [R33+UR7] ;  /* 0x0000000721257984 */ /* 0x000fe20008000800 */
[----:B------:R-:W-:-:S03]  /*13d0*/  FFMA R20, R17, R19, R20 ;  /* 0x0000001311147223 */ /* 0x000fc60000000014 */
[----:B------:R-:W3:Y:S01]  /*13e0*/  LDS R19, [R34+0x8] ;  /* 0x0000080022137984 */ /* 0x000ee20000000800 */
[----:B0-----:R-:W-:-:S03]  /*13f0*/  FFMA R62, R17, R61, R62 ;  /* 0x0000003d113e7223 */ /* 0x001fc6000000003e */
[----:B------:R-:W0:Y:S01]  /*1400*/  LDS R61, [R42+UR7] ;  /* 0x000000072a3d7984 */ /* 0x000e220008000800 */
[----:B-1----:R-:W-:-:S03]  /*1410*/  FFMA R26, R17, R63, R26 ;  /* 0x0000003f111a7223 */ /* 0x002fc6000000001a */
[----:B------:R-:W1:Y:S01]  /*1420*/  LDS R63, [R38+UR7] ;  /* 0x00000007263f7984 */ /* 0x000e620008000800 */
[----:B--2---:R-:W-:-:S03]  /*1430*/  FFMA R60, R17, R59, R60 ;  /* 0x0000003b113c7223 */ /* 0x004fc6000000003c */
[----:B------:R-:W2:Y:S04]  /*1440*/  LDS R59, [R31+UR7] ;  /* 0x000000071f3b7984 */ /* 0x000ea80008000800 */
[----:B------:R-:W4:Y:S01]  /*1450*/  LDS R17, [R44+UR7] ;  /* 0x000000072c117984 */ /* 0x000f220008000800 */
[C---:B---3--:R-:W-:Y:S01]  /*1460*/  FFMA R8, R19.reuse, R37, R8 ;  /* 0x0000002513087223 */ /* 0x048fe20000000008 */
[C---:B------:R-:W-:Y:S02]  /*1470*/  FFMA R10, R19.reuse, R25, R10 ;  /* 0x00000019130a7223 */ /* 0x040fe4000000000a */
[----:B------:R-:W3:Y:S01]  /*1480*/  LDS R37, [R43+UR7] ;  /* 0x000000072b257984 */ /* 0x000ee20008000800 */
[----:B------:R-:W-:-:S03]  /*1490*/  FFMA R12, R19, R23, R12 ;  /* 0x00000017130c7223 */ /* 0x000fc6000000000c */
[----:B------:R-:W5:Y:S04]  /*14a0*/  LDS R25, [R32+UR7] ;  /* 0x0000000720197984 */ /* 0x000f680008000800 */
[----:B------:R-:W5:Y:S01]  /*14b0*/  LDS R23, [R39+UR7] ;  /* 0x0000000727177984 */ /* 0x000f620008000800 */
[----:B0-----:R-:W-:-:S03]  /*14c0*/  FFMA R16, R19, R61, R16 ;  /* 0x0000003d13107223 */ /* 0x001fc60000000010 */
[----:B------:R-:W-:Y:S01]  /*14d0*/  LDS R61, [R46+UR6] ;  /* 0x000000062e3d7984 */ /* 0x000fe20008000800 */
[----:B-1----:R-:W-:-:S03]  /*14e0*/  FFMA R66, R19, R63, R66 ;  /* 0x0000003f13427223 */ /* 0x002fc60000000042 */
[----:B------:R-:W-:Y:S01]  /*14f0*/  LDS R63, [R36+UR6] ;  /* 0x00000006243f7984 */ /* 0x000fe20008000800 */
[----:B--2---:R-:W-:-:S03]  /*1500*/  FFMA R14, R19, R59, R14 ;  /* 0x0000003b130e7223 */ /* 0x004fc6000000000e */
[----:B------:R-:W0:Y:S01]  /*1510*/  LDS R59, [R40+UR7] ;  /* 0x00000007283b7984 */ /* 0x000e220008000800 */
[----:B----4-:R-:W-:-:S03]  /*1520*/  FFMA R22, R19, R17, R22 ;  /* 0x0000001113167223 */ /* 0x010fc60000000016 */
[----:B------:R-:W1:Y:S01]  /*1530*/  LDS R17, [R34+0xc] ;  /* 0x00000c0022117984 */ /* 0x000e620000000800 */
[----:B---3--:R-:W-:-:S03]  /*1540*/  FFMA R64, R19, R37, R64 ;  /* 0x0000002513407223 */ /* 0x008fc60000000040 */
[----:B------:R-:W2:Y:S01]  /*1550*/  LDS R37, [R45+UR7] ;  /* 0x000000072d257984 */ /* 0x000ea20008000800 */
[----:B-----5:R-:W-:-:S03]  /*1560*/  FFMA R20, R19, R25, R20 ;  /* 0x0000001913147223 */ /* 0x020fc60000000014 */
[----:B------:R-:W3:Y:S01]  /*1570*/  LDS R25, [R52+UR6] ;  /* 0x0000000634197984 */ /* 0x000ee20008000800 */
[----:B------:R-:W-:-:S03]  /*1580*/  FFMA R60, R19, R23, R60 ;  /* 0x00000017133c7223 */ /* 0x000fc6000000003c */
[----:B------:R-:W4:Y:S01]  /*1590*/  LDS R23, [R47+UR6] ;  /* 0x000000062f177984 */ /* 0x000f220008000800 */
[----:B0-----:R-:W-:-:S03]  /*15a0*/  FFMA R26, R19, R59, R26 ;  /* 0x0000003b131a7223 */ /* 0x001fc6000000001a */
[----:B------:R-:W0:Y:S01]  /*15b0*/  LDS R59, [R55+UR6] ;  /* 0x00000006373b7984 */ /* 0x000e220008000800 */
[C---:B-1----:R-:W-:Y:S01]  /*15c0*/  FFMA R8, R17.reuse, R61, R8 ;  /* 0x0000003d11087223 */ /* 0x042fe20000000008 */
[C---:B------:R-:W-:Y:S02]  /*15d0*/  FFMA R10, R17.reuse, R63, R10 ;  /* 0x0000003f110a7223 */ /* 0x040fe4000000000a */
[----:B------:R-:W1:Y:S01]  /*15e0*/  LDS R61, [R48+UR6] ;  /* 0x00000006303d7984 */ /* 0x000e620008000800 */
[----:B------:R-:W-:Y:S01]  /*15f0*/  FFMA R20, R17, R65, R20 ;  /* 0x0000004111147223 */ /* 0x000fe20000000014 */
[----:B--2---:R-:W-:Y:S02]  /*1600*/  FFMA R62, R19, R37, R62 ;  /* 0x00000025133e7223 */ /* 0x004fe4000000003e */
[----:B------:R-:W2:Y:S01]  /*1610*/  LDS R19, [R53+UR6] ;  /* 0x0000000635137984 */ /* 0x000ea20008000800 */
[----:B---3--:R-:W-:-:S03]  /*1620*/  FFMA R12, R17, R25, R12 ;  /* 0x00000019110c7223 */ /* 0x008fc6000000000c */
[----:B------:R-:W3:Y:S01]  /*1630*/  LDS R63, [R54+UR6] ;  /* 0x00000006363f7984 */ /* 0x000ee20008000800 */
[----:B----4-:R-:W-:-:S03]  /*1640*/  FFMA R14, R17, R23, R14 ;  /* 0x00000017110e7223 */ /* 0x010fc6000000000e */
[----:B------:R-:W4:Y:S04]  /*1650*/  LDS R25, [R56+UR6] ;  /* 0x0000000638197984 */ /* 0x000f280008000800 */
[----:B------:R-:W5:Y:S04]  /*1660*/  LDS R37, [R50+UR6] ;  /* 0x0000000632257984 */ /* 0x000f680008000800 */
[----:B------:R-:W5:Y:S01]  /*1670*/  LDS R23, [R51+UR6] ;  /* 0x0000000633177984 */ /* 0x000f620008000800 */
[----:B0-----:R-:W-:-:S03]  /*1680*/  FFMA R22, R17, R59, R22 ;  /* 0x0000003b11167223 */ /* 0x001fc60000000016 */
[----:B------:R-:W-:Y:S01]  /*1690*/  LDS R59, [R33+UR6] ;  /* 0x00000006213b7984 */ /* 0x000fe20008000800 */
[----:B-1----:R-:W-:-:S03]  /*16a0*/  FFMA R66, R17, R61, R66 ;  /* 0x0000003d11427223 */ /* 0x002fc60000000042 */
[----:B------:R-:W-:Y:S01]  /*16b0*/  LDS R61, [R30+UR6] ;  /* 0x000000061e3d7984 */ /* 0x000fe20008000800 */
[----:B--2---:R-:W-:-:S03]  /*16c0*/  FFMA R16, R17, R19, R16 ;  /* 0x0000001311107223 */ /* 0x004fc60000000010 */
[----:B------:R-:W0:Y:S01]  /*16d0*/  LDS R19, [R34+0x10] ;  /* 0x0000100022137984 */ /* 0x000e220000000800 */
[----:B---3--:R-:W-:-:S03]  /*16e0*/  FFMA R64, R17, R63, R64 ;  /* 0x0000003f11407223 */ /* 0x008fc60000000040 */
[----:B------:R-:W1:Y:S01]  /*16f0*/  LDS R63, [R41+UR6] ;  /* 0x00000006293f7984 */ /* 0x000e620008000800 */
[----:B----4-:R-:W-:-:S03]  /*1700*/  FFMA R62, R17, R25, R62 ;  /* 0x00000019113e7223 */ /* 0x010fc6000000003e */
[----:B------:R-:W2:Y:S01]  /*1710*/  LDS R25, [R42+UR6] ;  /* 0x000000062a197984 */ /* 0x000ea20008000800 */
[----:B-----5:R-:W-:-:S03]  /*1720*/  FFMA R60, R17, R37, R60 ;  /* 0x00000025113c7223 */ /* 0x020fc6000000003c */
[----:B------:R-:W3:Y:S01]  /*1730*/  LDS R37, [R31+UR6] ;  /* 0x000000061f257984 */ /* 0x000ee20008000800 */
[----:B------:R-:W-:-:S03]  /*1740*/  FFMA R26, R17, R23, R26 ;  /* 0x00000017111a7223 */ /* 0x000fc6000000001a */
[----:B------:R-:W4:Y:S04]  /*1750*/  LDS R17, [R38+UR6] ;  /* 0x0000000626117984 */ /* 0x000f280008000800 */
[----:B------:R-:W5:Y:S01]  /*1760*/  LDS R23, [R40+UR6] ;  /* 0x0000000628177984 */ /* 0x000f620008000800 */
[C---:B0-----:R-:W-:Y:S01]  /*1770*/  FFMA R10, R19.reuse, R61, R10 ;  /* 0x0000003d130a7223 */ /* 0x041fe2000000000a */
[C---:B------:R-:W-:Y:S02]  /*1780*/  FFMA R8, R19.reuse, R59, R8 ;  /* 0x0000003b13087223 */ /* 0x040fe40000000008 */
        /* <DEDUP_REMOVED lines=9> */
[----:B------:R-:W-:Y:S01]  /*1820*/  ULEA UR6, UR13, UR6, 0x3 ;  /* 0x000000060d067291 */ /* 0x000fe2000f8e18ff */
[----:B-----5:R-:W-:Y:S02]  /*1830*/  FFMA R68, R19, R23, R26 ;  /* 0x0000001713447223 */ /* 0x020fe4000000001a */
[----:B------:R-:W-:Y:S04]  /*1840*/  LDS R17, [R34+0x14] ;  /* 0x0000140022117984 */ /* 0x000fe80000000800 */
[----:B------:R5:W-:Y:S04]  /*1850*/  LDS R26, [R34+0x18] ;  /* 0x00001800221a7984 */ /* 0x000be80000000800 */
[----:B------:R-:W4:Y:S04]  /*1860*/  LDS R36, [R36+UR6] ;  /* 0x0000000624247984 */ /* 0x000f280008000800 */
[----:B------:R-:W4:Y:S01]  /*1870*/  LDS R65, [R46+UR6] ;  /* 0x000000062e417984 */ /* 0x000f220008000800 */
[----:B-----5:R-:W-:-:S03]  /*1880*/  IADD3 R34, PT, PT, R34, 0x20, RZ ;  /* 0x0000002022227810 */ /* 0x020fc60007ffe0ff */
[----:B------:R-:W5:Y:S01]  /*1890*/  LDS R23, [R52+UR6] ;  /* 0x0000000634177984 */ /* 0x000f620008000800 */
        /* <DEDUP_REMOVED lines=11> */
[----:B------:R-:W-:-:S03]  /*1950*/  FFMA R19, R17, R36, R10 ;  /* 0x0000002411137223 */ /* 0x000fc6000000000a */
[----:B------:R-:W4:Y:S01]  /*1960*/  LDS R10, [R55+UR6] ;  /* 0x00000006370a7984 */ /* 0x000f220008000800 */
[----:B------:R-:W-:-:S03]  /*1970*/  FFMA R65, R17, R65, R8 ;  /* 0x0000004111417223 */ /* 0x000fc60000000008 */
[----:B------:R-:W4:Y:S01]  /*1980*/  LDS R36, [R51+UR6] ;  /* 0x0000000633247984 */ /* 0x000f220008000800 */
[----:B-----5:R-:W-:-:S03]  /*1990*/  FFMA R23, R17, R23, R12 ;  /* 0x0000001711177223 */ /* 0x020fc6000000000c */
[----:B------:R-:W5:Y:S01]  /*19a0*/  LDS R8, [R33+UR6] ;  /* 0x0000000621087984 */ /* 0x000f620008000800 */
[----:B0-----:R-:W-:-:S03]  /*19b0*/  FFMA R69, R17, R69, R60 ;  /* 0x0000004511457223 */ /* 0x001fc6000000003c */
[----:B------:R-:W0:Y:S01]  /*19c0*/  LDS R12, [R41+UR6] ;  /* 0x00000006290c7984 */ /* 0x000e220008000800 */
[----:B-1----:R-:W-:-:S03]  /*19d0*/  FFMA R61, R17, R61, R16 ;  /* 0x0000003d113d7223 */ /* 0x002fc60000000010 */
[----:B------:R-:W-:Y:S01]  /*19e0*/  LDS R60, [R43+UR6] ;  /* 0x000000062b3c7984 */ /* 0x000fe20008000800 */
[----:B--2---:R-:W-:-:S03]  /*19f0*/  FFMA R63, R17, R63, R20 ;  /* 0x0000003f113f7223 */ /* 0x004fc60000000014 */
[----:B------:R-:W1:Y:S01]  /*1a00*/  LDS R16, [R30+UR6] ;  /* 0x000000061e107984 */ /* 0x000e620008000800 */
[----:B---3--:R-:W-:-:S03]  /*1a10*/  FFMA R25, R17, R25, R14 ;  /* 0x0000001911197223 */ /* 0x008fc6000000000e */
[----:B------:R-:W2:Y:S01]  /*1a20*/  LDS R20, [R56+UR6] ;  /* 0x0000000638147984 */ /* 0x000ea20008000800 */
[----:B----4-:R-:W-:-:S03]  /*1a30*/  FFMA R59, R17, R59, R64 ;  /* 0x0000003b113b7223 */ /* 0x010fc60000000040 */
[----:B------:R-:W3:Y:S01]  /*1a40*/  LDS R14, [R31+UR6] ;  /* 0x000000061f0e7984 */ /* 0x000ee20008000800 */
[----:B------:R-:W-:-:S03]  /*1a50*/  FFMA R37, R17, R37, R66 ;  /* 0x0000002511257223 */ /* 0x000fc60000000042 */
[----:B------:R-:W-:Y:S01]  /*1a60*/  LDS R64, [R44+UR6] ;  /* 0x000000062c407984 */ /* 0x000fe20008000800 */
[----:B------:R-:W-:-:S03]  /*1a70*/  FFMA R67, R17, R10, R22 ;  /* 0x0000000a11437223 */ /* 0x000fc60000000016 */
[----:B------:R-:W4:Y:S01]  /*1a80*/  LDS R22, [R38+UR6] ;  /* 0x0000000626167984 */ /* 0x000f220008000800 */
[----:B------:R-:W-:-:S03]  /*1a90*/  FFMA R68, R17, R36, R68 ;  /* 0x0000002411447223 */ /* 0x000fc60000000044 */
[----:B------:R-:W4:Y:S01]  /*1aa0*/  LDS R36, [R39+UR6] ;  /* 0x0000000627247984 */ /* 0x000f220008000800 */
[----:B-----5:R-:W-:-:S03]  /*1ab0*/  FFMA R8, R26, R8, R65 ;  /* 0x000000081a087223 */ /* 0x020fc60000000041 */
[----:B------:R-:W-:Y:S01]  /*1ac0*/  LDS R65, [R40+UR6] ;  /* 0x0000000628417984 */ /* 0x000fe20008000800 */
[C---:B0-----:R-:W-:Y:S01]  /*1ad0*/  FFMA R12, R26.reuse, R12, R23 ;  /* 0x0000000c1a0c7223 */ /* 0x041fe20000000017 */
[C---:B-1----:R-:W-:Y:S01]  /*1ae0*/  FFMA R10, R26.reuse, R16, R19 ;  /* 0x000000101a0a7223 */ /* 0x042fe20000000013 */
[----:B------:R-:W-:Y:S01]  /*1af0*/  FFMA R19, R26, R60, R59 ;  /* 0x0000003c1a137223 */ /* 0x000fe2000000003b */
[----:B------:R-:W0:Y:S01]  /*1b00*/  LDS R16, [R42+UR6] ;  /* 0x000000062a107984 */ /* 0x000e220008000800 */
[----:B--2---:R-:W-:-:S03]  /*1b10*/  FFMA R62, R17, R20, R62 ;  /* 0x00000014113e7223 */ /* 0x004fc6000000003e */
[----:B------:R-:W1:Y:S01]  /*1b20*/  LDS R20, [R32+UR6] ;  /* 0x0000000620147984 */ /* 0x000e620008000800 */
[----:B---3--:R-:W-:-:S03]  /*1b30*/  FFMA R14, R26, R14, R25 ;  /* 0x0000000e1a0e7223 */ /* 0x008fc60000000019 */
[----:B------:R-:W2:Y:S01]  /*1b40*/  LDS R25, [R45+UR6] ;  /* 0x000000062d197984 */ /* 0x000ea20008000800 */
[----:B------:R-:W-:Y:S01]  /*1b50*/  ULEA UR6, UR13, UR6, 0x3 ;  /* 0x000000060d067291 */ /* 0x000fe2000f8e18ff */
[C---:B----4-:R-:W-:Y:S01]  /*1b60*/  FFMA R17, R26.reuse, R22, R37 ;  /* 0x000000161a117223 */ /* 0x050fe20000000025 */
[C---:B------:R-:W-:Y:S01]  /*1b70*/  FFMA R22, R26.reuse, R64, R67 ;  /* 0x000000401a167223 */ /* 0x040fe20000000043 */
[C---:B------:R-:W-:Y:S01]  /*1b80*/  FFMA R23, R26.reuse, R36, R69 ;  /* 0x000000241a177223 */ /* 0x040fe20000000045 */
[C---:B0-----:R-:W-:Y:S01]  /*1b90*/  FFMA R16, R26.reuse, R16, R61 ;  /* 0x000000101a107223 */ /* 0x041fe2000000003d */
[C---:B-1----:R-:W-:Y:S01]  /*1ba0*/  FFMA R20, R26.reuse, R20, R63 ;  /* 0x000000141a147223 */ /* 0x042fe2000000003f */
[C---:B--2---:R-:W-:Y:S01]  /*1bb0*/  FFMA R25, R26.reuse, R25, R62 ;  /* 0x000000191a197223 */ /* 0x044fe2000000003e */
[----:B------:R-:W-:Y:S01]  /*1bc0*/  FFMA R26, R26, R65, R68 ;  /* 0x000000411a1a7223 */ /* 0x000fe20000000044 */
[----:B------:R-:W-:Y:S06]  /*1bd0*/  BRA.U !UP1, `(.L_x_5) ;  /* 0xfffffff109bc7547 */ /* 0x000fec000b83ffff */
.L_x_4:
[----:B------:R-:W-:-:S04]  /*1be0*/  UIADD3 UR7, UPT, UPT, -UR9, URZ, URZ ;  /* 0x000000ff09077290 */ /* 0x000fc8000fffe1ff */
[----:B------:R-:W-:-:S09]  /*1bf0*/  UISETP.GT.AND UP1, UPT, UR7, 0x2, UPT ;  /* 0x000000020700788c */ /* 0x000fd2000bf24270 */
[----:B------:R-:W-:Y:S05]  /*1c00*/  BRA.U !UP1, `(.L_x_6) ;  /* 0x0000000509a87547 */ /* 0x000fea000b800000 */
[----:B------:R-:W-:Y:S01]  /*1c10*/  LEA R36, R0, UR5, 0x2 ;  /* 0x0000000500247c11 */ /* 0x000fe2000f8e10ff */
[----:B------:R-:W-:Y:S01]  /*1c20*/  LDS R37, [R34+-0x4] ;  /* 0xfffffc0022257984 */ /* 0x000fe20000000800 */
[----:B------:R-:W-:Y:S02]  /*1c30*/  ULEA UR7, UR13, UR6, 0x3 ;  /* 0x000000060d077291 */ /* 0x000fe4000f8e18ff */
[----:B------:R-:W-:Y:S01]  /*1c40*/  UIADD3 UR9, UPT, UPT, UR9, 0x4, URZ ;  /* 0x0000000409097890 */ /* 0x000fe2000fffe0ff */
[----:B------:R-:W0:Y:S01]  /*1c50*/  LDS R59, [R46+UR6] ;  /* 0x000000062e3b7984 */ /* 0x000e220008000800 */
[----:B------:R-:W-:-:S03]  /*1c60*/  UPLOP3.LUT UP0, UPT, UPT, UPT, UPT, 0x40, 0x4 ;  /* 0x000000000004789c */ /* 0x000fc60003f0e870 */
[----:B------:R-:W1:Y:S04]  /*1c70*/  LDS R61, [R36+UR6] ;  /* 0x00000006243d7984 */ /* 0x000e680008000800 */
[----:B------:R-:W2:Y:S04]  /*1c80*/  LDS R63, [R52+UR6] ;  /* 0x00000006343f7984 */ /* 0x000ea80008000800 */
[----:B------:R-:W3:Y:S04]  /*1c90*/  LDS R60, [R48+UR6] ;  /* 0x00000006303c7984 */ /* 0x000ee80008000800 */
[----:B------:R-:W4:Y:S04]  /*1ca0*/  LDS R65, [R47+UR6] ;  /* 0x000000062f417984 */ /* 0x000f280008000800 */
[----:B------:R-:W5:Y:S04]  /*1cb0*/  LDS R67, [R53+UR6] ;  /* 0x0000000635437984 */ /* 0x000f680008000800 */
[----:B------:R-:W5:Y:S04]  /*1cc0*/  LDS R64, [R54+UR6] ;  /* 0x0000000636407984 */ /* 0x000f680008000800 */
        /* <DEDUP_REMOVED lines=9> */
[C---:B---3--:R-:W-:Y:S01]  /*1d60*/  FFMA R17, R37.reuse, R60, R17 ;  /* 0x0000003c25117223 */ /* 0x048fe20000000011 */
[C---:B----4-:R-:W-:Y:S02]  /*1d70*/  FFMA R14, R37.reuse, R65, R14 ;  /* 0x00000041250e7223 */ /* 0x050fe4000000000e */
[----:B------:R-:W-:Y:S01]  /*1d80*/  LDS R65, [R45+UR6] ;  /* 0x000000062d417984 */ /* 0x000fe20008000800 */
[----:B-----5:R-:W-:-:S03]  /*1d90*/  FFMA R16, R37, R67, R16 ;  /* 0x0000004325107223 */ /* 0x020fc60000000010 */
[----:B------:R-:W-:Y:S01]  /*1da0*/  LDS R67, [R55+UR7] ;  /* 0x0000000737437984 */ /* 0x000fe20008000800 */
[C---:B------:R-:W-:Y:S01]  /*1db0*/  FFMA R19, R37.reuse, R64, R19 ;  /* 0x0000004025137223 */ /* 0x040fe20000000013 */
[C---:B------:R-:W-:Y:S02]  /*1dc0*/  FFMA R60, R37.reuse, R66, R23 ;  /* 0x00000042253c7223 */ /* 0x040fe40000000017 */
[----:B------:R-:W3:Y:S01]  /*1dd0*/  LDS R23, [R34] ;  /* 0x0000000022177984 */ /* 0x000ee20000000800 */
[----:B------:R-:W-:-:S03]  /*1de0*/  FFMA R62, R37, R62, R25 ;  /* 0x0000003e253e7223 */ /* 0x000fc60000000019 */
[----:B------:R-:W-:Y:S04]  /*1df0*/  LDS R66, [R38+UR6] ;  /* 0x0000000626427984 */ /* 0x000fe80008000800 */
[----:B------:R-:W4:Y:S01]  /*1e00*/  LDS R25, [R33+UR6] ;  /* 0x0000000621197984 */ /* 0x000f220008000800 */
[----:B0-----:R-:W-:-:S03]  /*1e10*/  FFMA R26, R37, R59, R26 ;  /* 0x0000003b251a7223 */ /* 0x001fc6000000001a */
[----:B------:R-:W0:Y:S01]  /*1e20*/  LDS R59, [R41+UR6] ;  /* 0x00000006293b7984 */ /* 0x000e220008000800 */
[----:B-1----:R-:W-:-:S03]  /*1e30*/  FFMA R20, R37, R61, R20 ;  /* 0x0000003d25147223 */ /* 0x002fc60000000014 */
[----:B------:R-:W1:Y:S01]  /*1e40*/  LDS R61, [R31+UR6] ;  /* 0x000000061f3d7984 */ /* 0x000e620008000800 */
[----:B--2---:R-:W-:-:S03]  /*1e50*/  FFMA R22, R37, R63, R22 ;  /* 0x0000003f25167223 */ /* 0x004fc60000000016 */
[----:B------:R-:W2:Y:S04]  /*1e60*/  LDS R37, [R30+UR6] ;  /* 0x000000061e257984 */ /* 0x000ea80008000800 */
[----:B------:R-:W5:Y:S01]  /*1e70*/  LDS R63, [R42+UR6] ;  /* 0x000000062a3f7984 */ /* 0x000f620008000800 */
[----:B---3--:R-:W-:-:S03]  /*1e80*/  FFMA R62, R23, R65, R62 ;  /* 0x00000041173e7223 */ /* 0x008fc6000000003e */
[----:B------:R-:W-:Y:S01]  /*1e90*/  LDS R65, [R46+UR7] ;  /* 0x000000072e417984 */ /* 0x000fe20008000800 */
[----:B----4-:R-:W-:-:S03]  /*1ea0*/  FFMA R8, R23, R25, R8 ;  /* 0x0000001917087223 */ /* 0x010fc60000000008 */
[----:B------:R-:W-:Y:S01]  /*1eb0*/  LDS R25, [R36+UR7] ;  /* 0x0000000724197984 */ /* 0x000fe20008000800 */
[----:B0-----:R-:W-:-:S03]  /*1ec0*/  FFMA R12, R23, R59, R12 ;  /* 0x0000003b170c7223 */ /* 0x001fc6000000000c */
[----:B------:R-:W0:Y:S01]  /*1ed0*/  LDS R59, [R32+UR6] ;  /* 0x00000006203b7984 */ /* 0x000e220008000800 */
[----:B-1----:R-:W-:-:S03]  /*1ee0*/  FFMA R14, R23, R61, R14 ;  /* 0x0000003d170e7223 */ /* 0x002fc6000000000e */
[----:B------:R-:W1:Y:S01]  /*1ef0*/  LDS R61, [R44+UR6] ;  /* 0x000000062c3d7984 */ /* 0x000e620008000800 */
[C---:B--2---:R-:W-:Y:S01]  /*1f00*/  FFMA R64, R23.reuse, R37, R10 ;  /* 0x0000002517407223 */ /* 0x044fe2000000000a */
[C---:B------:R-:W-:Y:S02]  /*1f10*/  FFMA R10, R23.reuse, R66, R17 ;  /* 0x00000042170a7223 */ /* 0x040fe40000000011 */
[----:B------:R-:W2:Y:S01]  /*1f20*/  LDS R37, [R40+UR6] ;  /* 0x0000000628257984 */ /* 0x000ea20008000800 */
[----:B-----5:R-:W-:-:S03]  /*1f30*/  FFMA R16, R23, R63, R16 ;  /* 0x0000003f17107223 */ /* 0x020fc60000000010 */
[----:B------:R-:W3:Y:S04]  /*1f40*/  LDS R66, [R43+UR6] ;  /* 0x000000062b427984 */ /* 0x000ee80008000800 */
[----:B------:R-:W4:Y:S01]  /*1f50*/  LDS R63, [R39+UR6] ;  /* 0x00000006273f7984 */ /* 0x000f220008000800 */
[----:B------:R-:W-:-:S03]  /*1f60*/  ULEA UR6, UR13, UR7, 0x3 ;  /* 0x000000070d067291 */ /* 0x000fc6000f8e18ff */
[----:B------:R-:W5:Y:S01]  /*1f70*/  LDS R17, [R34+0x4] ;  /* 0x0000040022117984 */ /* 0x000f620000000800 */
[----:B0-----:R-:W-:-:S03]  /*1f80*/  FFMA R20, R23, R59, R20 ;  /* 0x0000003b17147223 */ /* 0x001fc60000000014 */
[----:B------:R-:W0:Y:S01]  /*1f90*/  LDS R59, [R48+UR7] ;  /* 0x00000007303b7984 */ /* 0x000e220008000800 */
[----:B-1----:R-:W-:-:S03]  /*1fa0*/  FFMA R22, R23, R61, R22 ;  /* 0x0000003d17167223 */ /* 0x002fc60000000016 */
[----:B------:R-:W1:Y:S01]  /*1fb0*/  LDS R61, [R54+UR7] ;  /* 0x00000007363d7984 */ /* 0x000e620008000800 */
[----:B--2---:R-:W-:-:S03]  /*1fc0*/  FFMA R36, R23, R37, R26 ;  /* 0x0000002517247223 */ /* 0x004fc6000000001a */
[----:B------:R-:W2:Y:S01]  /*1fd0*/  LDS R37, [R53+UR7] ;  /* 0x0000000735257984 */ /* 0x000ea20008000800 */
[----:B---3--:R-:W-:-:S03]  /*1fe0*/  FFMA R66, R23, R66, R19 ;  /* 0x0000004217427223 */ /* 0x008fc60000000013 */
[----:B------:R3:W-:Y:S01]  /*1ff0*/  LDS R26, [R34+0x8] ;  /* 0x00000800221a7984 */ /* 0x0007e20000000800 */
[----:B----4-:R-:W-:-:S03]  /*2000*/  FFMA R60, R23, R63, R60 ;  /* 0x0000003f173c7223 */ /* 0x010fc6000000003c */
[----:B------:R-:W4:Y:S01]  /*2010*/  LDS R63, [R49+UR7] ;  /* 0x00000007313f7984 */ /* 0x000f220008000800 */
[C---:B-----5:R-:W-:Y:S01]  /*2020*/  FFMA R19, R17.reuse, R25, R64 ;  /* 0x0000001911137223 */ /* 0x060fe20000000040 */
[C---:B------:R-:W-:Y:S02]  /*2030*/  FFMA R65, R17.reuse, R65, R8 ;  /* 0x0000004111417223 */ /* 0x040fe40000000008 */
[----:B------:R-:W5:Y:S01]  /*2040*/  LDS R25, [R47+UR7] ;  /* 0x000000072f197984 */ /* 0x000f620008000800 */
[C---:B------:R-:W-:Y:S01]  /*2050*/  FFMA R67, R17.reuse, R67, R22 ;  /* 0x0000004311437223 */ /* 0x040fe20000000016 */
[C---:B------:R-:W-:Y:S01]  /*2060*/  FFMA R69, R17.reuse, R69, R60 ;  /* 0x0000004511457223 */ /* 0x040fe2000000003c */
[----:B---3--:R-:W-:Y:S01]  /*2070*/  IADD3 R34, PT, PT, R34, 0x10, RZ ;  /* 0x0000001022227810 */ /* 0x008fe20007ffe0ff */
[----:B------:R-:W3:Y:S04]  /*2080*/  LDS R23, [R52+UR7] ;  /* 0x0000000734177984 */ /* 0x000ee80008000800 */
[----:B------:R-:W3:Y:S04]  /*2090*/  LDS R8, [R56+UR7] ;  /* 0x0000000738087984 */ /* 0x000ee80008000800 */
[----:B------:R-:W-:Y:S04]  /*20a0*/  LDS R22, [R43+UR7] ;  /* 0x000000072b167984 */ /* 0x000fe80008000800 */
[----:B------:R-:W-:Y:S01]  /*20b0*/  LDS R64, [R32+UR7] ;  /* 0x0000000720407984 */ /* 0x000fe20008000800 */
[----:B0-----:R-:W-:-:S03]  /*20c0*/  FFMA R59, R17, R59, R10 ;  /* 0x0000003b113b7223 */ /* 0x001fc6000000000a */
[----:B------:R-:W-:Y:S01]  /*20d0*/  LDS R60, [R39+UR7] ;  /* 0x00000007273c7984 */ /* 0x000fe20008000800 */
[----:B-1----:R-:W-:-:S03]  /*20e0*/  FFMA R61, R17, R61, R66 ;  /* 0x0000003d113d7223 */ /* 0x002fc60000000042 */
[----:B------:R-:W0:Y:S01]  /*20f0*/  LDS R10, [R51+UR7] ;  /* 0x00000007330a7984 */ /* 0x000e220008000800 */
[----:B--2---:R-:W-:-:S03]  /*2100*/  FFMA R37, R17, R37, R16 ;  /* 0x0000002511257223 */ /* 0x004fc60000000010 */
[----:B------:R-:W-:Y:S04]  /*2110*/  LDS R66, [R44+UR7] ;  /* 0x000000072c427984 */ /* 0x000fe80008000800 */
[----:B------:R-:W1:Y:S01]  /*2120*/  LDS R16, [R33+UR7] ;  /* 0x0000000721107984 */ /* 0x000e620008000800 */
[----:B----4-:R-:W-:-:S03]  /*2130*/  FFMA R63, R17, R63, R20 ;  /* 0x0000003f113f7223 */ /* 0x010fc60000000014 */
[----:B------:R-:W2:Y:S01]  /*2140*/  LDS R20, [R30+UR7] ;  /* 0x000000071e147984 */ /* 0x000ea20008000800 */
[----:B-----5:R-:W-:-:S03]  /*2150*/  FFMA R25, R17, R25, R14 ;  /* 0x0000001911197223 */ /* 0x020fc6000000000e */
[----:B------:R-:W4:Y:S01]  /*2160*/  LDS R14, [R31+UR7] ;  /* 0x000000071f0e7984 */ /* 0x000f220008000800 */
[----:B---3--:R-:W-:-:S03]  /*2170*/  FFMA R23, R17, R23, R12 ;  /* 0x0000001711177223 */ /* 0x008fc6000000000c */
[----:B------:R-:W3:Y:S01]  /*2180*/  LDS R12, [R41+UR7] ;  /* 0x00000007290c7984 */ /* 0x000ee20008000800 */
[C---:B------:R-:W-:Y:S01]  /*2190*/  FFMA R62, R17.reuse, R8, R62 ;  /* 0x00000008113e7223 */ /* 0x040fe2000000003e */
[----:B0-----:R-:W-:Y:S01]  /*21a0*/  FFMA R36, R17, R10, R36 ;  /* 0x0000000a11247223 */ /* 0x001fe20000000024 */
[C---:B-1----:R-:W-:Y:S02]  /*21b0*/  FFMA R8, R26.reuse, R16, R65 ;  /* 0x000000101a087223 */ /* 0x042fe40000000041 */
[----:B------:R-:W0:Y:S01]  /*21c0*/  LDS R16, [R42+UR7] ;  /* 0x000000072a107984 */ /* 0x000e220008000800 */
[----:B--2---:R-:W-:-:S03]  /*21d0*/  FFMA R10, R26, R20, R19 ;  /* 0x000000141a0a7223 */ /* 0x004fc60000000013 */
[----:B------:R-:W-:Y:S01]  /*21e0*/  LDS R65, [R40+UR7] ;  /* 0x0000000728417984 */ /* 0x000fe20008000800 */
[C---:B------:R-:W-:Y:S01]  /*21f0*/  FFMA R19, R26.reuse, R22, R61 ;  /* 0x000000161a137223 */ /* 0x040fe2000000003d */
[C---:B------:R-:W-:Y:S01]  /*2200*/  FFMA R22, R26.reuse, R66, R67 ;  /* 0x000000421a167223 */ /* 0x040fe20000000043 */
[C---:B----4-:R-:W-:Y:S01]  /*2210*/  FFMA R14, R26.reuse, R14, R25 ;  /* 0x0000000e1a0e7223 */ /* 0x050fe20000000019 */
[----:B------:R-:W1:Y:S01]  /*2220*/  LDS R20, [R38+UR7] ;  /* 0x0000000726147984 */ /* 0x000e620008000800 */
[----:B---3--:R-:W-:-:S03]  /*2230*/  FFMA R12, R26, R12, R23 ;  /* 0x0000000c1a0c7223 */ /* 0x008fc60000000017 */
[----:B------:R-:W2:Y:S01]  /*2240*/  LDS R25, [R45+UR7] ;  /* 0x000000072d197984 */ /* 0x000ea20008000800 */
[C---:B------:R-:W-:Y:S01]  /*2250*/  FFMA R23, R26.reuse, R60, R69 ;  /* 0x0000003c1a177223 */ /* 0x040fe20000000045 */
[C---:B0-----:R-:W-:Y:S01]  /*2260*/  FFMA R16, R26.reuse, R16, R37 ;  /* 0x000000101a107223 */ /* 0x041fe20000000025 */
[C---:B-1----:R-:W-:Y:S01]  /*2270*/  FFMA R17, R26.reuse, R20, R59 ;  /* 0x000000141a117223 */ /* 0x042fe2000000003b */
[C---:B------:R-:W-:Y:S01]  /*2280*/  FFMA R20, R26.reuse, R64, R63 ;  /* 0x000000401a147223 */ /* 0x040fe2000000003f */
[C---:B--2---:R-:W-:Y:S01]  /*2290*/  FFMA R25, R26.reuse, R25, R62 ;  /* 0x000000191a197223 */ /* 0x044fe2000000003e */
[----:B------:R-:W-:-:S07]  /*22a0*/  FFMA R26, R26, R65, R36 ;  /* 0x000000411a1a7223 */ /* 0x000fce0000000024 */
.L_x_6:
[----:B------:R-:W-:-:S09]  /*22b0*/  UISETP.NE.OR UP0, UPT, UR9, URZ, UP0 ;  /* 0x000000ff0900728c */ /* 0x000fd20008705670 */
[----:B------:R-:W-:Y:S05]  /*22c0*/  BRA.U !UP0, `(.L_x_2) ;  /* 0x0000000108e07547 */ /* 0x000fea000b800000 */
.L_x_3:
[----:B------:R-:W-:-:S07]  /*22d0*/  LEA R36, R0, UR5, 0x2 ;  /* 0x0000000500247c11 */ /* 0x000fce000f8e10ff */
.L_x_7:
[----:B------:R-:W-:Y:S01]  /*22e0*/  LDS R37, [R34+-0x4] ;  /* 0xfffffc0022257984 */ /* 0x000fe20000000800 */
[----:B------:R-:W-:-:S03]  /*22f0*/  UIADD3 UR9, UPT, UPT, UR9, 0x2, URZ ;  /* 0x0000000209097890 */ /* 0x000fc6000fffe0ff */
[----:B------:R-:W0:Y:S01]  /*2300*/  LDS R59, [R46+UR6] ;  /* 0x000000062e3b7984 */ /* 0x000e220008000800 */
[----:B------:R-:W-:-:S03]  /*2310*/  UISETP.NE.AND UP0, UPT, UR9, URZ, UPT ;  /* 0x000000ff0900728c */ /* 0x000fc6000bf05270 */
[----:B------:R-:W1:Y:S04]  /*2320*/  LDS R61, [R36+UR6] ;  /* 0x00000006243d7984 */ /* 0x000e680008000800 */
[----:B------:R-:W2:Y:S04]  /*2330*/  LDS R63, [R52+UR6] ;  /* 0x00000006343f7984 */ /* 0x000ea80008000800 */
[----:B------:R-:W3:Y:S04]  /*2340*/  LDS R64, [R50+UR6] ;  /* 0x0000000632407984 */ /* 0x000ee80008000800 */
[----:B------:R-:W4:Y:S04]  /*2350*/  LDS R60, [R48+UR6] ;  /* 0x00000006303c7984 */ /* 0x000f280008000800 */
[----:B------:R-:W5:Y:S04]  /*2360*/  LDS R62, [R54+UR6] ;  /* 0x00000006363e7984 */ /* 0x000f680008000800 */
[----:B------:R-:W5:Y:S04]  /*2370*/  LDS R66, [R56+UR6] ;  /* 0x0000000638427984 */ /* 0x000f680008000800 */
        /* <DEDUP_REMOVED lines=8> */
[----:B------:R-:W-:Y:S01]  /*2400*/  LDS R23, [R33+UR6] ;  /* 0x0000000621177984 */ /* 0x000fe20008000800 */
[----:B----4-:R-:W-:-:S03]  /*2410*/  FFMA R60, R37, R60, R17 ;  /* 0x0000003c253c7223 */ /* 0x010fc60000000011 */
[----:B------:R-:W-:Y:S01]  /*2420*/  LDS R17, [R42+UR6] ;  /* 0x000000062a117984 */ /* 0x000fe20008000800 */
[----:B-----5:R-:W-:-:S03]  /*2430*/  FFMA R62, R37, R62, R19 ;  /* 0x0000003e253e7223 */ /* 0x020fc60000000013 */
[----:B------:R-:W3:Y:S01]  /*2440*/  LDS R19, [R51+UR6] ;  /* 0x0000000633137984 */ /* 0x000ee20008000800 */
[----:B------:R-:W-:-:S03]  /*2450*/  FFMA R66, R37, R66, R25 ;  /* 0x0000004225427223 */ /* 0x000fc60000000019 */
[----:B------:R-:W-:Y:S01]  /*2460*/  LDS R25, [R30+UR6] ;  /* 0x000000061e197984 */ /* 0x000fe20008000800 */
[C---:B------:R-:W-:Y:S01]  /*2470*/  FFMA R14, R37.reuse, R65, R14 ;  /* 0x00000041250e7223 */ /* 0x040fe2000000000e */
[C---:B0-----:R-:W-:Y:S02]  /*2480*/  FFMA R16, R37.reuse, R59, R16 ;  /* 0x0000003b25107223 */ /* 0x041fe40000000010 */
[----:B------:R0:W4:Y:S01]  /*2490*/  LDS R59, [R34] ;  /* 0x00000000223b7984 */ /* 0x0001220000000800 */
[----:B-1----:R-:W-:-:S03]  /*24a0*/  FFMA R20, R37, R61, R20 ;  /* 0x0000003d25147223 */ /* 0x002fc60000000014 */
[----:B------:R-:W1:Y:S01]  /*24b0*/  LDS R61, [R41+UR6] ;  /* 0x00000006293d7984 */ /* 0x000e620008000800 */
[----:B--2---:R-:W-:-:S03]  /*24c0*/  FFMA R22, R37, R63, R22 ;  /* 0x0000003f25167223 */ /* 0x004fc60000000016 */
[----:B------:R-:W2:Y:S01]  /*24d0*/  LDS R63, [R31+UR6] ;  /* 0x000000061f3f7984 */ /* 0x000ea20008000800 */
[----:B0-----:R-:W-:Y:S01]  /*24e0*/  IADD3 R34, PT, PT, R34, 0x8, RZ ;  /* 0x0000000822227810 */ /* 0x001fe20007ffe0ff */
[----:B---3--:R-:W-:Y:S02]  /*24f0*/  FFMA R26, R37, R19, R26 ;  /* 0x00000013251a7223 */ /* 0x008fe4000000001a */
[----:B------:R-:W0:Y:S04]  /*2500*/  LDS R19, [R43+UR6] ;  /* 0x000000062b137984 */ /* 0x000e280008000800 */
[----:B------:R-:W3:Y:S01]  /*2510*/  LDS R37, [R40+UR6] ;  /* 0x0000000628257984 */ /* 0x000ee20008000800 */
[C---:B----4-:R-:W-:Y:S01]  /*2520*/  FFMA R8, R59.reuse, R23, R8 ;  /* 0x000000173b087223 */ /* 0x050fe20000000008 */
[C---:B------:R-:W-:Y:S01]  /*2530*/  FFMA R10, R59.reuse, R25, R10 ;  /* 0x000000193b0a7223 */ /* 0x040fe2000000000a */
[C---:B------:R-:W-:Y:S01]  /*2540*/  FFMA R16, R59.reuse, R17, R16 ;  /* 0x000000113b107223 */ /* 0x040fe20000000010 */
[----:B------:R-:W4:Y:S01]  /*2550*/  LDS R23, [R32+UR6] ;  /* 0x0000000620177984 */ /* 0x000f220008000800 */
[----:B-1----:R-:W-:-:S03]  /*2560*/  FFMA R12, R59, R61, R12 ;  /* 0x0000003d3b0c7223 */ /* 0x002fc6000000000c */
[----:B------:R-:W1:Y:S01]  /*2570*/  LDS R17, [R38+UR6] ;  /* 0x0000000626117984 */ /* 0x000e620008000800 */
[----:B--2---:R-:W-:-:S03]  /*2580*/  FFMA R14, R59, R63, R14 ;  /* 0x0000003f3b0e7223 */ /* 0x004fc6000000000e */
[----:B------:R-:W2:Y:S04]  /*2590*/  LDS R61, [R44+UR6] ;  /* 0x000000062c3d7984 */ /* 0x000ea80008000800 */
[----:B------:R-:W5:Y:S04]  /*25a0*/  LDS R63, [R39+UR6] ;  /* 0x00000006273f7984 */ /* 0x000f680008000800 */
[----:B------:R-:W5:Y:S01]  /*25b0*/  LDS R25, [R45+UR6] ;  /* 0x000000062d197984 */ /* 0x000f620008000800 */
[C---:B0-----:R-:W-:Y:S01]  /*25c0*/  FFMA R19, R59.reuse, R19, R62 ;  /* 0x000000133b137223 */ /* 0x041fe2000000003e */
[----:B------:R-:W-:Y:S01]  /*25d0*/  ULEA UR6, UR13, UR6, 0x3 ;  /* 0x000000060d067291 */ /* 0x000fe2000f8e18ff */
[C---:B---3--:R-:W-:Y:S01]  /*25e0*/  FFMA R26, R59.reuse, R37, R26 ;  /* 0x000000253b1a7223 */ /* 0x048fe2000000001a */
[C---:B----4-:R-:W-:Y:S01]  /*25f0*/  FFMA R20, R59.reuse, R23, R20 ;  /* 0x000000173b147223 */ /* 0x050fe20000000014 */
[C---:B-1----:R-:W-:Y:S01]  /*2600*/  FFMA R17, R59.reuse, R17, R60 ;  /* 0x000000113b117223 */ /* 0x042fe2000000003c */
[C---:B--2---:R-:W-:Y:S01]  /*2610*/  FFMA R22, R59.reuse, R61, R22 ;  /* 0x0000003d3b167223 */ /* 0x044fe20000000016 */
[C---:B-----5:R-:W-:Y:S01]  /*2620*/  FFMA R23, R59.reuse, R63, R64 ;  /* 0x0000003f3b177223 */ /* 0x060fe20000000040 */
[----:B------:R-:W-:Y:S01]  /*2630*/  FFMA R25, R59, R25, R66 ;  /* 0x000000193b197223 */ /* 0x000fe20000000042 */
[----:B------:R-:W-:Y:S06]  /*2640*/  BRA.U UP0, `(.L_x_7) ;  /* 0xfffffffd00247547 */ /* 0x000fec000b83ffff */
.L_x_2:
[----:B------:R-:W-:-:S04]  /*2650*/  ULOP3.LUT UR6, UR13, 0x1, URZ, 0xc0, !UPT ;  /* 0x000000010d067892 */ /* 0x000fc8000f8ec0ff */
[----:B------:R-:W-:-:S09]  /*2660*/  UISETP.NE.U32.AND UP0, UPT, UR6, 0x1, UPT ;  /* 0x000000010600788c */ /* 0x000fd2000bf05070 */
[----:B------:R-:W-:Y:S05]  /*2670*/  BRA.U UP0, `(.L_x_1) ;  /* 0x0000000100a87547 */ /* 0x000fea000b800000 */
[----:B------:R-:W0:Y:S01]  /*2680*/  S2UR UR7, SR_CgaCtaId ;  /* 0x00000000000779c3 */ /* 0x000e220000008800 */
[----:B------:R-:W-:Y:S01]  /*2690*/  UMOV UR6, 0x400 ;  /* 0x0000040000067882 */ /* 0x000fe20000000000 */
[----:B------:R-:W-:Y:S01]  /*26a0*/  IMAD R37, R35, UR13, R0 ;  /* 0x0000000d23257c24 */ /* 0x000fe2000f8e0200 */
[----:B------:R-:W-:-:S04]  /*26b0*/  IADD3 R35, PT, PT, R29, R35, RZ ;  /* 0x000000231d237210 */ /* 0x000fc80007ffe0ff */
[----:B------:R-:W-:-:S04]  /*26c0*/  LEA R59, R37, R58, 0x2 ;  /* 0x0000003a253b7211 */ /* 0x000fc800078e10ff */
[----:B------:R-:W-:Y:S01]  /*26d0*/  IADD3 R62, PT, PT, R59, UR5, RZ ;  /* 0x000000053b3e7c10 */ /* 0x000fe2000fffe0ff */
[----:B------:R-:W-:Y:S03]  /*26e0*/  LDS R61, [R59+UR5] ;  /* 0x000000053b3d7984 */ /* 0x000fe60008000800 */
[----:B------:R-:W-:Y:S01]  /*26f0*/  IADD3 R36, PT, PT, R62, UR5, RZ ;  /* 0x000000053e247c10 */ /* 0x000fe2000fffe0ff */
[----:B------:R-:W-:Y:S01]  /*2700*/  LDS R34, [R59] ;  /* 0x000000003b227984 */ /* 0x000fe20000000800 */
[----:B0-----:R-:W-:-:S06]  /*2710*/  ULEA UR6, UR7, UR6, 0x18 ;  /* 0x0000000607067291 */ /* 0x001fcc000f8ec0ff */
[----:B------:R-:W-:Y:S01]  /*2720*/  LEA R35, R35, UR6, 0x2 ;  /* 0x0000000623237c11 */ /* 0x000fe2000f8e10ff */
[----:B------:R-:W-:-:S05]  /*2730*/  UIADD3 UR6, UPT, UPT, UR6, UR5, URZ ;  /* 0x0000000506067290 */ /* 0x000fca000fffe0ff */
[----:B------:R-:W0:Y:S01]  /*2740*/  LDS R35, [R35] ;  /* 0x0000000023237984 */ /* 0x000e220000000800 */
[----:B------:R-:W-:-:S04]  /*2750*/  LEA R60, R37, UR6, 0x2 ;  /* 0x00000006253c7c11 */ /* 0x000fc8000f8e10ff */
[----:B------:R-:W-:Y:S01]  /*2760*/  IADD3 R63, PT, PT, R60, UR5, RZ ;  /* 0x000000053c3f7c10 */ /* 0x000fe2000fffe0ff */
[----:B------:R-:W1:Y:S03]  /*2770*/  LDS R37, [R60] ;  /* 0x000000003c257984 */ /* 0x000e660000000800 */
[----:B------:R-:W-:Y:S01]  /*2780*/  IADD3 R64, PT, PT, R63, UR5, RZ ;  /* 0x000000053f407c10 */ /* 0x000fe2000fffe0ff */
[----:B------:R-:W2:Y:S03]  /*2790*/  LDS R59, [R60+UR5] ;  /* 0x000000053c3b7984 */ /* 0x000ea60008000800 */
[----:B------:R-:W-:Y:S01]  /*27a0*/  IADD3 R65, PT, PT, R64, UR5, RZ ;  /* 0x0000000540417c10 */ /* 0x000fe2000fffe0ff */
[----:B------:R-:W3:Y:S03]  /*27b0*/  LDS R67, [R64+UR5] ;  /* 0x0000000540437984 */ /* 0x000ee60008000800 */
[----:B------:R-:W-:-:S02]  /*27c0*/  IADD3 R68, PT, PT, R65, UR5, RZ ;  /* 0x0000000541447c10 */ /* 0x000fc4000fffe0ff */
[----:B------:R-:W4:Y:S04]  /*27d0*/  LDS R65, [R65+UR5] ;  /* 0x0000000541417984 */ /* 0x000f280008000800 */
[----:B------:R-:W5:Y:S01]  /*27e0*/  LDS R69, [R68+UR5] ;  /* 0x0000000544457984 */ /* 0x000f620008000800 */
[C---:B0-----:R-:W-:Y:S01]  /*27f0*/  FFMA R12, R35.reuse, R61, R12 ;  /* 0x0000003d230c7223 */ /* 0x041fe2000000000c */
[----:B------:R-:W-:Y:S01]  /*2800*/  IADD3 R61, PT, PT, R36, UR5, RZ ;  /* 0x00000005243d7c10 */ /* 0x000fe2000fffe0ff */
[----:B------:R-:W-:Y:S01]  /*2810*/  FFMA R8, R35, R34, R8 ;  /* 0x0000002223087223 */ /* 0x000fe20000000008 */
[----:B------:R-:W0:Y:S02]  /*2820*/  LDS R36, [R36+UR5] ;  /* 0x0000000524247984 */ /* 0x000e240008000800 */
[----:B------:R-:W-:Y:S01]  /*2830*/  IADD3 R66, PT, PT, R61, UR5, RZ ;  /* 0x000000053d427c10 */ /* 0x000fe2000fffe0ff */
[C---:B-1----:R-:W-:Y:S01]  /*2840*/  FFMA R10, R35.reuse, R37, R10 ;  /* 0x00000025230a7223 */ /* 0x042fe2000000000a */
[----:B------:R-:W1:Y:S01]  /*2850*/  LDS R34, [R62+UR5] ;  /* 0x000000053e227984 */ /* 0x000e620008000800 */
[----:B--2---:R-:W-:-:S03]  /*2860*/  FFMA R14, R35, R59, R14 ;  /* 0x0000003b230e7223 */ /* 0x004fc6000000000e */
[----:B------:R-:W2:Y:S01]  /*2870*/  LDS R61, [R61+UR5] ;  /* 0x000000053d3d7984 */ /* 0x000ea20008000800 */
[----:B---3--:R-:W-:-:S03]  /*2880*/  FFMA R20, R35, R67, R20 ;  /* 0x0000004323147223 */ /* 0x008fc60000000014 */
[----:B------:R-:W3:Y:S04]  /*2890*/  LDS R66, [R66+UR5] ;  /* 0x0000000542427984 */ /* 0x000ee80008000800 */
[----:B------:R-:W3:Y:S01]  /*28a0*/  LDS R62, [R63+UR5] ;  /* 0x000000053f3e7984 */ /* 0x000ee20008000800 */
[C---:B----4-:R-:W-:Y:S01]  /*28b0*/  FFMA R23, R35.reuse, R65, R23 ;  /* 0x0000004123177223 */ /* 0x050fe20000000017 */
[C---:B-----5:R-:W-:Y:S01]  /*28c0*/  FFMA R26, R35.reuse, R69, R26 ;  /* 0x00000045231a7223 */ /* 0x060fe2000000001a */
[C---:B0-----:R-:W-:Y:S01]  /*28d0*/  FFMA R19, R35.reuse, R36, R19 ;  /* 0x0000002423137223 */ /* 0x041fe20000000013 */
[C---:B-1----:R-:W-:Y:S01]  /*28e0*/  FFMA R16, R35.reuse, R34, R16 ;  /* 0x0000002223107223 */ /* 0x042fe20000000010 */
[C---:B--2---:R-:W-:Y:S01]  /*28f0*/  FFMA R22, R35.reuse, R61, R22 ;  /* 0x0000003d23167223 */ /* 0x044fe20000000016 */
[C---:B---3--:R-:W-:Y:S01]  /*2900*/  FFMA R25, R35.reuse, R66, R25 ;  /* 0x0000004223197223 */ /* 0x048fe20000000019 */
[----:B------:R-:W-:-:S07]  /*2910*/  FFMA R17, R35, R62, R17 ;  /* 0x0000003e23117223 */ /* 0x000fce0000000011 */
.L_x_1:
[----:B------:R-:W-:Y:S06]  /*2920*/  BAR.SYNC.DEFER_BLOCKING 0x0 ;  /* 0x0000000000007b1d */ /* 0x000fec0000010000 */
[----:B------:R-:W-:Y:S05]  /*2930*/  @P0 BRA `(.L_x_8) ;  /* 0xffffffdc00580947 */ /* 0x000fea000383ffff */
.L_x_0:
[----:B------:R-:W1:Y:S01]  /*2940*/  LDCU UR4, c[0x0][0x398] ;  /* 0x00007300ff0477ac */ /* 0x000e620008000800 */
[----:B------:R-:W2:Y:S01]  /*2950*/  LDCU UR5, c[0x0][0x3a0] ;  /* 0x00007400ff0577ac */ /* 0x000ea20008000800 */
[C---:B-1----:R-:W-:Y:S02]  /*2960*/  ISETP.GE.AND P1, PT, R28.reuse, UR4, PT ;  /* 0x000000041c007c0c */ /* 0x042fe4000bf26270 */
[----:B------:R-:W-:Y:S02]  /*2970*/  ISETP.GE.AND P0, PT, R28, UR4, PT ;  /* 0x000000041c007c0c */ /* 0x000fe4000bf06270 */
[----:B--2---:R-:W-:Y:S02]  /*2980*/  ISETP.LT.AND P1, PT, R2, UR5, !P1 ;  /* 0x0000000502007c0c */ /* 0x004fe4000cf21270 */
[----:B------:R-:W-:Y:S02]  /*2990*/  ISETP.GE.OR P5, PT, R3, UR5, P0 ;  /* 0x0000000503007c0c */ /* 0x000fe400087a6670 */
[----:B------:R-:W-:-:S02]  /*29a0*/  ISETP.GE.OR P2, PT, R5, UR5, P0 ;  /* 0x0000000505007c0c */ /* 0x000fc40008746670 */
[----:B------:R-:W-:Y:S02]  /*29b0*/  ISETP.GE.OR P3, PT, R6, UR5, P0 ;  /* 0x0000000506007c0c */ /* 0x000fe40008766670 */
[----:B------:R-:W-:Y:S02]  /*29c0*/  ISETP.GE.OR P4, PT, R7, UR5, P0 ;  /* 0x0000000507007c0c */ /* 0x000fe40008786670 */
[----:B------:R-:W-:-:S03]  /*29d0*/  ISETP.GE.OR P6, PT, R9, UR5, P0 ;  /* 0x0000000509007c0c */ /* 0x000fc600087c6670 */
[----:B0-----:R-:W0:Y:S01]  /*29e0*/  @P1 LDC.64 R36, c[0x0][0x390] ;  /* 0x0000e400ff241b82 */ /* 0x001e220000000a00 */
[C---:B------:R-:W-:Y:S02]  /*29f0*/  @P1 IMAD R13, R28.reuse, UR5, R2 ;  /* 0x000000051c0d1c24 */ /* 0x040fe4000f8e0202 */
[C---:B------:R-:W-:Y:S02]  /*2a00*/  @!P5 IMAD R3, R28.reuse, UR5, R3 ;  /* 0x000000051c03dc24 */ /* 0x040fe4000f8e0203 */
[----:B------:R-:W-:-:S03]  /*2a10*/  @!P2 IMAD R5, R28, UR5, R5 ;  /* 0x000000051c05ac24 */ /* 0x000fc6000f8e0205 */
[----:B------:R-:W1:Y:S01]  /*2a20*/  @!P5 LDC.64 R38, c[0x0][0x390] ;  /* 0x0000e400ff26db82 */ /* 0x000e620000000a00 */
[----:B------:R-:W-:-:S07]  /*2a30*/  @!P4 IMAD R7, R28, UR5, R7 ;  /* 0x000000051c07cc24 */ /* 0x000fce000f8e0207 */
[----:B------:R-:W2:Y:S08]  /*2a40*/  @!P2 LDC.64 R34, c[0x0][0x390] ;  /* 0x0000e400ff22ab82 */ /* 0x000eb00000000a00 */
[----:B------:R-:W3:Y:S01]  /*2a50*/  @!P3 LDC.64 R32, c[0x0][0x390] ;  /* 0x0000e400ff20bb82 */ /* 0x000ee20000000a00 */
[----:B0-----:R-:W-:-:S04]  /*2a60*/  @P1 IMAD.WIDE R36, R13, 0x4, R36 ;  /* 0x000000040d241825 */ /* 0x001fc800078e0224 */
[----:B------:R-:W-:Y:S01]  /*2a70*/  @!P3 IMAD R13, R28, UR5, R6 ;  /* 0x000000051c0dbc24 */ /* 0x000fe2000f8e0206 */
[----:B------:R-:W-:Y:S01]  /*2a80*/  @P1 STG.E desc[UR10][R36.64], R8 ;  /* 0x0000000824001986 */ /* 0x000fe2000c10190a */
[----:B------:R-:W-:Y:S01]  /*2a90*/  ISETP.GE.OR P1, PT, R11, UR5, P0 ;  /* 0x000000050b007c0c */ /* 0x000fe20008726670 */
[----:B------:R-:W0:Y:S01]  /*2aa0*/  @!P4 LDC.64 R30, c[0x0][0x390] ;  /* 0x0000e400ff1ecb82 */ /* 0x000e220000000a00 */
[----:B-1----:R-:W-:-:S05]  /*2ab0*/  @!P5 IMAD.WIDE R2, R3, 0x4, R38 ;  /* 0x000000040302d825 */ /* 0x002fca00078e0226 */
[----:B------:R1:W-:Y:S01]  /*2ac0*/  @!P5 STG.E desc[UR10][R2.64], R10 ;  /* 0x0000000a0200d986 */ /* 0x0003e2000c10190a */
[----:B------:R-:W-:Y:S01]  /*2ad0*/  ISETP.GE.OR P5, PT, R24, UR5, P0 ;  /* 0x0000000518007c0c */ /* 0x000fe200087a6670 */
[----:B--2---:R-:W-:Y:S02]  /*2ae0*/  @!P2 IMAD.WIDE R34, R5, 0x4, R34 ;  /* 0x000000040522a825 */ /* 0x004fe400078e0222 */
[----:B------:R-:W2:Y:S03]  /*2af0*/  @!P6 LDC.64 R4, c[0x0][0x390] ;  /* 0x0000e400ff04eb82 */ /* 0x000ea60000000a00 */
[----:B------:R4:W-:Y:S01]  /*2b00*/  @!P2 STG.E desc[UR10][R34.64], R12 ;  /* 0x0000000c2200a986 */ /* 0x0009e2000c10190a */
[----:B------:R-:W-:Y:S01]  /*2b10*/  ISETP.GE.OR P2, PT, R15, UR5, P0 ;  /* 0x000000050f007c0c */ /* 0x000fe20008746670 */
[----:B---3--:R-:W-:-:S04]  /*2b20*/  @!P3 IMAD.WIDE R32, R13, 0x4, R32 ;  /* 0x000000040d20b825 */ /* 0x008fc800078e0220 */
[----:B-1----:R-:W-:Y:S01]  /*2b30*/  @!P6 IMAD R3, R28, UR5, R9 ;  /* 0x000000051c03ec24 */ /* 0x002fe2000f8e0209 */
[----:B------:R1:W-:Y:S01]  /*2b40*/  @!P3 STG.E desc[UR10][R32.64], R14 ;  /* 0x0000000e2000b986 */ /* 0x0003e2000c10190a */
[----:B------:R-:W-:Y:S01]  /*2b50*/  ISETP.GE.OR P3, PT, R18, UR5, P0 ;  /* 0x0000000512007c0c */ /* 0x000fe20008766670 */
[----:B0-----:R-:W-:Y:S01]  /*2b60*/  @!P4 IMAD.WIDE R30, R7, 0x4, R30 ;  /* 0x00000004071ec825 */ /* 0x001fe200078e021e */
[----:B----4-:R-:W0:Y:S04]  /*2b70*/  @!P5 LDC.64 R34, c[0x0][0x390] ;  /* 0x0000e400ff22db82 */ /* 0x010e280000000a00 */
[----:B------:R-:W-:Y:S01]  /*2b80*/  @!P2 IMAD R15, R28, UR5, R15 ;  /* 0x000000051c0fac24 */ /* 0x000fe2000f8e020f */
[----:B------:R1:W-:Y:S01]  /*2b90*/  @!P4 STG.E desc[UR10][R30.64], R16 ;  /* 0x000000101e00c986 */ /* 0x0003e2000c10190a */
[----:B------:R-:W-:-:S02]  /*2ba0*/  ISETP.GE.OR P4, PT, R21, UR5, P0 ;  /* 0x0000000515007c0c */ /* 0x000fc40008786670 */
[----:B------:R-:W-:Y:S01]  /*2bb0*/  ISETP.GE.OR P0, PT, R27, UR5, P0 ;  /* 0x000000051b007c0c */ /* 0x000fe20008706670 */
[----:B------:R-:W3:Y:S01]  /*2bc0*/  @!P1 LDC.64 R6, c[0x0][0x390] ;  /* 0x0000e400ff069b82 */ /* 0x000ee20000000a00 */
[----:B--2---:R-:W-:-:S04]  /*2bd0*/  @!P6 IMAD.WIDE R2, R3, 0x4, R4 ;  /* 0x000000040302e825 */ /* 0x004fc800078e0204 */
[C---:B------:R-:W-:Y:S01]  /*2be0*/  @!P1 IMAD R5, R28.reuse, UR5, R11 ;  /* 0x000000051c059c24 */ /* 0x040fe2000f8e020b */
[----:B------:R1:W-:Y:S01]  /*2bf0*/  @!P6 STG.E desc[UR10][R2.64], R17 ;  /* 0x000000110200e986 */ /* 0x0003e2000c10190a */
[C---:B------:R-:W-:Y:S01]  /*2c00*/  @!P3 IMAD R9, R28.reuse, UR5, R18 ;  /* 0x000000051c09bc24 */ /* 0x040fe2000f8e0212 */
[----:B------:R-:W2:Y:S02]  /*2c10*/  @!P2 LDC.64 R36, c[0x0][0x390] ;  /* 0x0000e400ff24ab82 */ /* 0x000ea40000000a00 */
[----:B------:R-:W-:-:S06]  /*2c20*/  @!P4 IMAD R11, R28, UR5, R21 ;  /* 0x000000051c0bcc24 */ /* 0x000fcc000f8e0215 */
[----:B------:R-:W4:Y:S08]  /*2c30*/  @!P3 LDC.64 R38, c[0x0][0x390] ;  /* 0x0000e400ff26bb82 */ /* 0x000f300000000a00 */
[----:B------:R-:W5:Y:S01]  /*2c40*/  @!P4 LDC.64 R12, c[0x0][0x390] ;  /* 0x0000e400ff0ccb82 */ /* 0x000f620000000a00 */
[----:B---3--:R-:W-:-:S05]  /*2c50*/  @!P1 IMAD.WIDE R4, R5, 0x4, R6 ;  /* 0x0000000405049825 */ /* 0x008fca00078e0206 */
[----:B------:R1:W-:Y:S01]  /*2c60*/  @!P1 STG.E desc[UR10][R4.64], R19 ;  /* 0x0000001304009986 */ /* 0x0003e2000c10190a */
[----:B--2---:R-:W-:-:S04]  /*2c70*/  @!P2 IMAD.WIDE R6, R15, 0x4, R36 ;  /* 0x000000040f06a825 */ /* 0x004fc800078e0224 */
[----:B------:R-:W-:Y:S01]  /*2c80*/  @!P5 IMAD R15, R28, UR5, R24 ;  /* 0x000000051c0fdc24 */ /* 0x000fe2000f8e0218 */
[----:B------:R1:W-:Y:S01]  /*2c90*/  @!P2 STG.E desc[UR10][R6.64], R20 ;  /* 0x000000140600a986 */ /* 0x0003e2000c10190a */
[----:B----4-:R-:W-:-:S05]  /*2ca0*/  @!P3 IMAD.WIDE R8, R9, 0x4, R38 ;  /* 0x000000040908b825 */ /* 0x010fca00078e0226 */
[----:B------:R1:W-:Y:S01]  /*2cb0*/  @!P3 STG.E desc[UR10][R8.64], R22 ;  /* 0x000000160800b986 */ /* 0x0003e2000c10190a */
[----:B-----5:R-:W-:-:S04]  /*2cc0*/  @!P4 IMAD.WIDE R10, R11, 0x4, R12 ;  /* 0x000000040b0ac825 */ /* 0x020fc800078e020c */
[----:B0-----:R-:W-:Y:S01]  /*2cd0*/  @!P5 IMAD.WIDE R12, R15, 0x4, R34 ;  /* 0x000000040f0cd825 */ /* 0x001fe200078e0222 */
[----:B------:R1:W-:Y:S04]  /*2ce0*/  @!P4 STG.E desc[UR10][R10.64], R23 ;  /* 0x000000170a00c986 */ /* 0x0003e8000c10190a */
[----:B------:R1:W-:Y:S01]  /*2cf0*/  @!P5 STG.E desc[UR10][R12.64], R25 ;  /* 0x000000190c00d986 */ /* 0x0003e2000c10190a */
[----:B------:R-:W-:Y:S05]  /*2d00*/  @P0 EXIT ;  /* 0x000000000000094d */ /* 0x000fea0003800000 */
[----:B-1----:R-:W0:Y:S01]  /*2d10*/  LDC.64 R2, c[0x0][0x390] ;  /* 0x0000e400ff027b82 */ /* 0x002e220000000a00 */
[----:B------:R-:W-:-:S04]  /*2d20*/  IMAD R27, R28, UR5, R27 ;  /* 0x000000051c1b7c24 */ /* 0x000fc8000f8e021b */
[----:B0-----:R-:W-:-:S05]  /*2d30*/  IMAD.WIDE R2, R27, 0x4, R2 ;  /* 0x000000041b027825 */ /* 0x001fca00078e0202 */
[----:B------:R-:W-:Y:S01]  /*2d40*/  STG.E desc[UR10][R2.64], R26 ;  /* 0x0000001a02007986 */ /* 0x000fe2000c10190a */
[----:B------:R-:W-:Y:S05]  /*2d50*/  EXIT ;  /* 0x000000000000794d */ /* 0x000fea0003800000 */
.L_x_9:
[----:B------:R-:W-:-:S00]  /*2d60*/  BRA `(.L_x_9) ;  /* 0xfffffffc00fc7947 */ /* 0x000fc0000383ffff */
[----:B------:R-:W-:-:S00]  /*2d70*/  NOP ;  /* 0x0000000000007918 */ /* 0x000fc00000000000 */
        /* <DEDUP_REMOVED lines=8> */
.L_x_10:


//--------------------- .nv.shared._Z14gpu_matrixmultPfS_S_iiii --------------------------
	.section	.nv.shared._Z14gpu_matrixmultPfS_S_iiii,"aw",@nobits
	.sectionflags	@""
	.align	16
	.zero		1024


//--------------------- .nv.shared.reserved.0     --------------------------
	.section	.nv.shared.reserved.0,"aw",@nobits
	.weak		__nv_reservedSMEM_offset_0_alias
	.size		__nv_reservedSMEM_offset_0_alias, 0, 64
	.other		__nv_reservedSMEM_offset_0_alias,@"STO_CUDA_RESERVED_SHARED STV_DEFAULT"
__nv_reservedSMEM_offset_0_alias:
	.zero		0
	.zero		64


//--------------------- .nv.constant0._Z14gpu_matrixmultPfS_S_iiii --------------------------
	.section	.nv.constant0._Z14gpu_matrixmultPfS_S_iiii,"a",@progbits
	.sectionflags	@""
	.align	4
.nv.constant0._Z14gpu_matrixmultPfS_S_iiii:
	.zero		936


//--------------------- SYMBOLS --------------------------

	.type		.nv.reservedSmem.offset0,@object
	.size		.nv.reservedSmem.offset0,0x4
	.type		.nv.reservedSmem.cap,@object
	.size		.nv.reservedSmem.cap,0x4
